	.target	sm_100a

	.elftype	@"ET_EXEC"


//--------------------- .note.nv.tkinfo           --------------------------
	.section	.note.nv.tkinfo,"",@"SHT_NOTE"
	.sectionflags	@"SHF_NOTE_NV_TKINFO"
	.tkinfo
        /*0018*/ 	.word	0x00000002
        /*0030*/ 	.string	""
        /*0030*/ 	.string	"ptxas"
        /*0030*/ 	.string	"Cuda compilation tools, release 13.0, V13.0.88"
        /*0030*/ 	.string	"Build cuda_13.0.r13.0/compiler.36424714_0"
        /*0030*/ 	.string	"-arch sm_100a -m 64 "



//--------------------- .note.nv.cuinfo           --------------------------
	.section	.note.nv.cuinfo,"",@"SHT_NOTE"
	.sectionflags	@"SHF_NOTE_NV_CUINFO"
        /*0018*/ 	.short	0x0002
        /*001a*/ 	.short	0x0064
        /*001c*/ 	.short	0x0082
	.zero		2


//--------------------- .nv.info                  --------------------------
	.section	.nv.info,"",@"SHT_CUDA_INFO"
	.align	4


	//----- nvinfo : EIATTR_REGCOUNT
	.align		4
        /*0000*/ 	.byte	0x04, 0x2f
        /*0002*/ 	.short	(.L_19 - .L_18)
	.align		4
.L_18:
        /*0004*/ 	.word	index@(_ZN7cutlass13device_kernelINS_4conv6kernel13ConvUniversalINS1_16ConvProblemShapeILNS1_8OperatorE1ELi2EEENS1_10collective14CollectiveConvINS1_47MainloopSm100TmaUmmaWarpSpecializedImplicitGemmILS5_1ELi16ELi2ELi1ELi2EN4cute5tupleIJNSA_1CILi2EEENSC_ILi1EEESE_EEEEENSB_IJNSC_ILi256EEENSC_ILi128EEENSB_IJNSC_ILi32EEEEEEEEENS_6half_tESM_NSA_8TiledMMAINSA_8MMA_AtomIJNSA_26SM100_MMA_F16BF16_2x1SM_SSISM_SM_fLi256ELi128ELNSA_4UMMA5MajorE0ELSR_1ELNSQ_7ScaleInE0ELSS_0EEEEEENSA_6LayoutINSB_IJSE_SE_SE_EEENSB_IJNSC_ILi0EEESX_SX_EEEEENSB_IJNSA_10UnderscoreES10_S10_EEEEENS7_6detail27Sm100ImplicitGemmTileTraitsINSA_25SM100_TMA_2SM_LOAD_IM2COLENSA_14ComposedLayoutINSA_7SwizzleILi2ELi4ELi3EEENSA_18smem_ptr_flag_bitsILi16EEENSV_INSB_IJNSC_ILi8EEESJ_EEENSB_IJSJ_SE_EEEEEEEvEENS14_INSA_18SM100_TMA_2SM_LOADENS16_INS17_ILi3ELi4ELi3EEES1A_NSV_INSB_IJNSC_ILi64EEES1B_EEENSB_IJSE_S1J_EEEEEEEvEEEENS_8epilogue10collective18CollectiveEpilogueINS1Q_23Sm100TmaWarpSpecializedILi4ELi2ELi32ELb1ELb0EEEJNSB_IJSI_SI_SK_EEENSB_IJNSV_ISI_SE_EENSV_ISJ_SE_EEEEESM_NSB_IJNSB_IJlllEEESE_SX_EEESM_S20_NS1Q_6fusion15FusionCallbacksIS1U_NS21_17LinearCombinationISM_fSM_fLNS_15FloatRoundStyleE2EEES1V_S1Y_JEEENSA_5SM1004TMEM4LOAD26SM100_TMEM_LOAD_32dp32b32xENSA_20SM90_TMA_LOAD_IM2COLES1F_NSA_39AutoVectorizingCopyWithAssumedAlignmentILi128EEENSA_21SM90_TMA_STORE_IM2COLES1F_S2D_S2D_EEEvvEEEEvNT_6ParamsE)
        /*0008*/ 	.word	0x0000007e


	//----- nvinfo : EIATTR_FRAME_SIZE
	.align		4
.L_19:
        /*000c*/ 	.byte	0x04, 0x11
        /*000e*/ 	.short	(.L_21 - .L_20)
	.align		4
.L_20:
        /*0010*/ 	.word	index@($__internal_2_$__cuda_sm10x_tcgen05_guardrail_trap_unallocated_columns_being_dealloced)
        /*0014*/ 	.word	0x00000008


	//----- nvinfo : EIATTR_FRAME_SIZE
	.align		4
.L_21:
        /*0018*/ 	.byte	0x04, 0x11
        /*001a*/ 	.short	(.L_23 - .L_22)
	.align		4
.L_22:
        /*001c*/ 	.word	index@($__internal_1_$__cuda_sm10x_tcgen05_guardrail_trap_phase_invalid_during_alloc)
        /*0020*/ 	.word	0x00000008


	//----- nvinfo : EIATTR_FRAME_SIZE
	.align		4
.L_23:
        /*0024*/ 	.byte	0x04, 0x11
        /*0026*/ 	.short	(.L_25 - .L_24)
	.align		4
.L_24:
        /*0028*/ 	.word	index@($__internal_0_$__cuda_sm10x_tcgen05_guardrail_trap_col_being_dealloced_not_returned_by_alloc)
        /*002c*/ 	.word	0x00000008


	//----- nvinfo : EIATTR_FRAME_SIZE
	.align		4
.L_25:
        /*0030*/ 	.byte	0x04, 0x11
        /*0032*/ 	.short	(.L_27 - .L_26)
	.align		4
.L_26:
        /*0034*/ 	.word	index@(_ZN7cutlass13device_kernelINS_4conv6kernel13ConvUniversalINS1_16ConvProblemShapeILNS1_8OperatorE1ELi2EEENS1_10collective14CollectiveConvINS1_47MainloopSm100TmaUmmaWarpSpecializedImplicitGemmILS5_1ELi16ELi2ELi1ELi2EN4cute5tupleIJNSA_1CILi2EEENSC_ILi1EEESE_EEEEENSB_IJNSC_ILi256EEENSC_ILi128EEENSB_IJNSC_ILi32EEEEEEEEENS_6half_tESM_NSA_8TiledMMAINSA_8MMA_AtomIJNSA_26SM100_MMA_F16BF16_2x1SM_SSISM_SM_fLi256ELi128ELNSA_4UMMA5MajorE0ELSR_1ELNSQ_7ScaleInE0ELSS_0EEEEEENSA_6LayoutINSB_IJSE_SE_SE_EEENSB_IJNSC_ILi0EEESX_SX_EEEEENSB_IJNSA_10UnderscoreES10_S10_EEEEENS7_6detail27Sm100ImplicitGemmTileTraitsINSA_25SM100_TMA_2SM_LOAD_IM2COLENSA_14ComposedLayoutINSA_7SwizzleILi2ELi4ELi3EEENSA_18smem_ptr_flag_bitsILi16EEENSV_INSB_IJNSC_ILi8EEESJ_EEENSB_IJSJ_SE_EEEEEEEvEENS14_INSA_18SM100_TMA_2SM_LOADENS16_INS17_ILi3ELi4ELi3EEES1A_NSV_INSB_IJNSC_ILi64EEES1B_EEENSB_IJSE_S1J_EEEEEEEvEEEENS_8epilogue10collective18CollectiveEpilogueINS1Q_23Sm100TmaWarpSpecializedILi4ELi2ELi32ELb1ELb0EEEJNSB_IJSI_SI_SK_EEENSB_IJNSV_ISI_SE_EENSV_ISJ_SE_EEEEESM_NSB_IJNSB_IJlllEEESE_SX_EEESM_S20_NS1Q_6fusion15FusionCallbacksIS1U_NS21_17LinearCombinationISM_fSM_fLNS_15FloatRoundStyleE2EEES1V_S1Y_JEEENSA_5SM1004TMEM4LOAD26SM100_TMEM_LOAD_32dp32b32xENSA_20SM90_TMA_LOAD_IM2COLES1F_NSA_39AutoVectorizingCopyWithAssumedAlignmentILi128EEENSA_21SM90_TMA_STORE_IM2COLES1F_S2D_S2D_EEEvvEEEEvNT_6ParamsE)
        /*0038*/ 	.word	0x00000008


	//----- nvinfo : EIATTR_MIN_STACK_SIZE
	.align		4
.L_27:
        /*003c*/ 	.byte	0x04, 0x12
        /*003e*/ 	.short	(.L_29 - .L_28)
	.align		4
.L_28:
        /*0040*/ 	.word	index@(_ZN7cutlass13device_kernelINS_4conv6kernel13ConvUniversalINS1_16ConvProblemShapeILNS1_8OperatorE1ELi2EEENS1_10collective14CollectiveConvINS1_47MainloopSm100TmaUmmaWarpSpecializedImplicitGemmILS5_1ELi16ELi2ELi1ELi2EN4cute5tupleIJNSA_1CILi2EEENSC_ILi1EEESE_EEEEENSB_IJNSC_ILi256EEENSC_ILi128EEENSB_IJNSC_ILi32EEEEEEEEENS_6half_tESM_NSA_8TiledMMAINSA_8MMA_AtomIJNSA_26SM100_MMA_F16BF16_2x1SM_SSISM_SM_fLi256ELi128ELNSA_4UMMA5MajorE0ELSR_1ELNSQ_7ScaleInE0ELSS_0EEEEEENSA_6LayoutINSB_IJSE_SE_SE_EEENSB_IJNSC_ILi0EEESX_SX_EEEEENSB_IJNSA_10UnderscoreES10_S10_EEEEENS7_6detail27Sm100ImplicitGemmTileTraitsINSA_25SM100_TMA_2SM_LOAD_IM2COLENSA_14ComposedLayoutINSA_7SwizzleILi2ELi4ELi3EEENSA_18smem_ptr_flag_bitsILi16EEENSV_INSB_IJNSC_ILi8EEESJ_EEENSB_IJSJ_SE_EEEEEEEvEENS14_INSA_18SM100_TMA_2SM_LOADENS16_INS17_ILi3ELi4ELi3EEES1A_NSV_INSB_IJNSC_ILi64EEES1B_EEENSB_IJSE_S1J_EEEEEEEvEEEENS_8epilogue10collective18CollectiveEpilogueINS1Q_23Sm100TmaWarpSpecializedILi4ELi2ELi32ELb1ELb0EEEJNSB_IJSI_SI_SK_EEENSB_IJNSV_ISI_SE_EENSV_ISJ_SE_EEEEESM_NSB_IJNSB_IJlllEEESE_SX_EEESM_S20_NS1Q_6fusion15FusionCallbacksIS1U_NS21_17LinearCombinationISM_fSM_fLNS_15FloatRoundStyleE2EEES1V_S1Y_JEEENSA_5SM1004TMEM4LOAD26SM100_TMEM_LOAD_32dp32b32xENSA_20SM90_TMA_LOAD_IM2COLES1F_NSA_39AutoVectorizingCopyWithAssumedAlignmentILi128EEENSA_21SM90_TMA_STORE_IM2COLES1F_S2D_S2D_EEEvvEEEEvNT_6ParamsE)
        /*0044*/ 	.word	0x00000008
.L_29:


//--------------------- .nv.compat                --------------------------
	.section	.nv.compat,"",@"SHT_CUDA_COMPAT_INFO"
	.align	4
        /*0000*/ 	.byte	0x02, 0x09, 0x01, 0x00, 0x02, 0x02, 0x02, 0x00, 0x02, 0x05, 0x05, 0x00, 0x03, 0x07, 0x01, 0x01
        /*0010*/ 	.byte	0x02, 0x03, 0x01, 0x00, 0x02, 0x06, 0x01, 0x00, 0x04, 0x0b, 0x08, 0x00, 0x09, 0x00, 0x00, 0x00
        /*0020*/ 	.byte	0x00, 0x00, 0x00, 0x00


//--------------------- .nv.info._ZN7cutlass13device_kernelINS_4conv6kernel13ConvUniversalINS1_16ConvProblemShapeILNS1_8OperatorE1ELi2EEENS1_10collective14CollectiveConvINS1_47MainloopSm100TmaUmmaWarpSpecializedImplicitGemmILS5_1ELi16ELi2ELi1ELi2EN4cute5tupleIJNSA_1CILi2EEENSC_ILi1EEESE_EEEEENSB_IJNSC_ILi256EEENSC_ILi128EEENSB_IJNSC_ILi32EEEEEEEEENS_6half_tESM_NSA_8TiledMMAINSA_8MMA_AtomIJNSA_26SM100_MMA_F16BF16_2x1SM_SSISM_SM_fLi256ELi128ELNSA_4UMMA5MajorE0ELSR_1ELNSQ_7ScaleInE0ELSS_0EEEEEENSA_6LayoutINSB_IJSE_SE_SE_EEENSB_IJNSC_ILi0EEESX_SX_EEEEENSB_IJNSA_10UnderscoreES10_S10_EEEEENS7_6detail27Sm100ImplicitGemmTileTraitsINSA_25SM100_TMA_2SM_LOAD_IM2COLENSA_14ComposedLayoutINSA_7SwizzleILi2ELi4ELi3EEENSA_18smem_ptr_flag_bitsILi16EEENSV_INSB_IJNSC_ILi8EEESJ_EEENSB_IJSJ_SE_EEEEEEEvEENS14_INSA_18SM100_TMA_2SM_LOADENS16_INS17_ILi3ELi4ELi3EEES1A_NSV_INSB_IJNSC_ILi64EEES1B_EEENSB_IJSE_S1J_EEEEEEEvEEEENS_8epilogue10collective18CollectiveEpilogueINS1Q_23Sm100TmaWarpSpecializedILi4ELi2ELi32ELb1ELb0EEEJNSB_IJSI_SI_SK_EEENSB_IJNSV_ISI_SE_EENSV_ISJ_SE_EEEEESM_NSB_IJNSB_IJlllEEESE_SX_EEESM_S20_NS1Q_6fusion15FusionCallbacksIS1U_NS21_17LinearCombinationISM_fSM_fLNS_15FloatRoundStyleE2EEES1V_S1Y_JEEENSA_5SM1004TMEM4LOAD26SM100_TMEM_LOAD_32dp32b32xENSA_20SM90_TMA_LOAD_IM2COLES1F_NSA_39AutoVectorizingCopyWithAssumedAlignmentILi128EEENSA_21SM90_TMA_STORE_IM2COLES1F_S2D_S2D_EEEvvEEEEvNT_6ParamsE --------------------------
	.section	.nv.info._ZN7cutlass13device_kernelINS_4conv6kernel13ConvUniversalINS1_16ConvProblemShapeILNS1_8OperatorE1ELi2EEENS1_10collective14CollectiveConvINS1_47MainloopSm100TmaUmmaWarpSpecializedImplicitGemmILS5_1ELi16ELi2ELi1ELi2EN4cute5tupleIJNSA_1CILi2EEENSC_ILi1EEESE_EEEEENSB_IJNSC_ILi256EEENSC_ILi128EEENSB_IJNSC_ILi32EEEEEEEEENS_6half_tESM_NSA_8TiledMMAINSA_8MMA_AtomIJNSA_26SM100_MMA_F16BF16_2x1SM_SSISM_SM_fLi256ELi128ELNSA_4UMMA5MajorE0ELSR_1ELNSQ_7ScaleInE0ELSS_0EEEEEENSA_6LayoutINSB_IJSE_SE_SE_EEENSB_IJNSC_ILi0EEESX_SX_EEEEENSB_IJNSA_10UnderscoreES10_S10_EEEEENS7_6detail27Sm100ImplicitGemmTileTraitsINSA_25SM100_TMA_2SM_LOAD_IM2COLENSA_14ComposedLayoutINSA_7SwizzleILi2ELi4ELi3EEENSA_18smem_ptr_flag_bitsILi16EEENSV_INSB_IJNSC_ILi8EEESJ_EEENSB_IJSJ_SE_EEEEEEEvEENS14_INSA_18SM100_TMA_2SM_LOADENS16_INS17_ILi3ELi4ELi3EEES1A_NSV_INSB_IJNSC_ILi64EEES1B_EEENSB_IJSE_S1J_EEEEEEEvEEEENS_8epilogue10collective18CollectiveEpilogueINS1Q_23Sm100TmaWarpSpecializedILi4ELi2ELi32ELb1ELb0EEEJNSB_IJSI_SI_SK_EEENSB_IJNSV_ISI_SE_EENSV_ISJ_SE_EEEEESM_NSB_IJNSB_IJlllEEESE_SX_EEESM_S20_NS1Q_6fusion15FusionCallbacksIS1U_NS21_17LinearCombinationISM_fSM_fLNS_15FloatRoundStyleE2EEES1V_S1Y_JEEENSA_5SM1004TMEM4LOAD26SM100_TMEM_LOAD_32dp32b32xENSA_20SM90_TMA_LOAD_IM2COLES1F_NSA_39AutoVectorizingCopyWithAssumedAlignmentILi128EEENSA_21SM90_TMA_STORE_IM2COLES1F_S2D_S2D_EEEvvEEEEvNT_6ParamsE,"",@"SHT_CUDA_INFO"
	.sectionflags	@""
	.align	4


	//----- nvinfo : EIATTR_CUDA_API_VERSION
	.align		4
        /*0000*/ 	.byte	0x04, 0x37
        /*0002*/ 	.short	(.L_31 - .L_30)
.L_30:
        /*0004*/ 	.word	0x00000082


	//----- nvinfo : EIATTR_KPARAM_INFO
	.align		4
.L_31:
        /*0008*/ 	.byte	0x04, 0x17
        /*000a*/ 	.short	(.L_33 - .L_32)
.L_32:
        /*000c*/ 	.word	0x00000000
        /*0010*/ 	.short	0x0000
        /*0012*/ 	.short	0x0000
        /*0014*/ 	.byte	0x00, 0xf0, 0x01, 0x20


	//----- nvinfo : EIATTR_AT_ENTRY_FRAGMENTS
	.align		4
.L_33:
        /*0018*/ 	.byte	0x04, 0x4f
        /*001a*/ 	.short	(.L_35 - .L_34)


	//   ....[0]....
.L_34:
        /*001c*/ 	.word	0x00000007


	//----- nvinfo : EIATTR_RESERVED_SMEM_USED
	.align		4
.L_35:
        /*0020*/ 	.byte	0x01, 0x41
	.zero		2


	//----- nvinfo : EIATTR_SPARSE_MMA_MASK
	.align		4
        /*0024*/ 	.byte	0x03, 0x50
        /*0026*/ 	.short	0x0000


	//----- nvinfo : EIATTR_TCGEN05_2CTA_USED
	.align		4
        /*0028*/ 	.byte	0x01, 0x52
	.zero		2


	//----- nvinfo : EIATTR_MAXREG_COUNT
	.align		4
        /*002c*/ 	.byte	0x03, 0x1b
        /*002e*/ 	.short	0x00ff


	//----- nvinfo : EIATTR_NUM_BARRIERS
	.align		4
        /*0030*/ 	.byte	0x02, 0x4c
        /*0032*/ 	.byte	0x07
	.zero		1


	//----- nvinfo : EIATTR_EXTERNS
	.align		4
        /*0034*/ 	.byte	0x04, 0x0f
        /*0036*/ 	.short	(.L_37 - .L_36)


	//   ....[0]....
	.align		4
.L_36:
        /*0038*/ 	.word	index@(__assertfail)


	//----- nvinfo : EIATTR_MERCURY_ISA_VERSION
	.align		4
.L_37:
        /*003c*/ 	.byte	0x03, 0x5f
        /*003e*/ 	.short	0x0101


	//----- nvinfo : EIATTR_INT_WARP_WIDE_INSTR_OFFSETS
	.align		4
        /*0040*/ 	.byte	0x04, 0x31
        /*0042*/ 	.short	(.L_39 - .L_38)


	//   ....[0]....
.L_38:
        /*0044*/ 	.word	0x00000e00


	//   ....[1]....
        /*0048*/ 	.word	0x00000eb0


	//   ....[2]....
        /*004c*/ 	.word	0x000049d0


	//   ....[3]....
        /*0050*/ 	.word	0x000049f0


	//   ....[4]....
        /*0054*/ 	.word	0x00004a20


	//   ....[5]....
        /*0058*/ 	.word	0x000056d0


	//   ....[6]....
        /*005c*/ 	.word	0x00005750


	//   ....[7]....
        /*0060*/ 	.word	0x00005810


	//   ....[8]....
        /*0064*/ 	.word	0x000058d0


	//   ....[9]....
        /*0068*/ 	.word	0x00005990


	//   ....[10]....
        /*006c*/ 	.word	0x00005a70


	//   ....[11]....
        /*0070*/ 	.word	0x00005b30


	//   ....[12]....
        /*0074*/ 	.word	0x00005c30


	//----- nvinfo : EIATTR_COOP_GROUP_MASK_REGIDS
	.align		4
.L_39:
        /*0078*/ 	.byte	0x04, 0x29
        /*007a*/ 	.short	(.L_41 - .L_40)


	//   ....[0]....
.L_40:
        /*007c*/ 	.word	0xffffffff


	//   ....[1]....
        /*0080*/ 	.word	0xffffffff


	//   ....[2]....
        /*0084*/ 	.word	0xffffffff


	//   ....[3]....
        /*0088*/ 	.word	0xffffffff


	//   ....[4]....
        /*008c*/ 	.word	0xffffffff


	//   ....[5]....
        /*0090*/ 	.word	0xffffffff


	//   ....[6]....
        /*0094*/ 	.word	0xffffffff


	//   ....[7]....
        /*0098*/ 	.word	0xffffffff


	//   ....[8]....
        /*009c*/ 	.word	0xffffffff


	//   ....[9]....
        /*00a0*/ 	.word	0xffffffff


	//   ....[10]....
        /*00a4*/ 	.word	0xffffffff


	//   ....[11]....
        /*00a8*/ 	.word	0xffffffff


	//   ....[12]....
        /*00ac*/ 	.word	0xffffffff


	//----- nvinfo : EIATTR_COOP_GROUP_INSTR_OFFSETS
	.align		4
.L_41:
        /*00b0*/ 	.byte	0x04, 0x28
        /*00b2*/ 	.short	(.L_43 - .L_42)


	//   ....[0]....
.L_42:
        /*00b4*/ 	.word	0x000000d0


	//   ....[1]....
        /*00b8*/ 	.word	0x00000540


	//   ....[2]....
        /*00bc*/ 	.word	0x00000890


	//   ....[3]....
        /*00c0*/ 	.word	0x00000a30


	//   ....[4]....
        /*00c4*/ 	.word	0x00000b30


	//   ....[5]....
        /*00c8*/ 	.word	0x00000c80


	//   ....[6]....
        /*00cc*/ 	.word	0x00000f20


	//   ....[7]....
        /*00d0*/ 	.word	0x000025e0


	//   ....[8]....
        /*00d4*/ 	.word	0x000039b0


	//   ....[9]....
        /*00d8*/ 	.word	0x00003e80


	//   ....[10]....
        /*00dc*/ 	.word	0x00003eb0


	//   ....[11]....
        /*00e0*/ 	.word	0x000048f0


	//   ....[12]....
        /*00e4*/ 	.word	0x00004af0


	//----- nvinfo : EIATTR_VRC_CTA_INIT_COUNT
	.align		4
.L_43:
        /*00e8*/ 	.byte	0x02, 0x4a
        /*00ea*/ 	.byte	0x80
	.zero		1


	//----- nvinfo : EIATTR_SYSCALL_OFFSETS
	.align		4
        /*00ec*/ 	.byte	0x04, 0x46
        /*00ee*/ 	.short	(.L_45 - .L_44)


	//   ....[0]....
.L_44:
        /*00f0*/ 	.word	0x00006880


	//   ....[1]....
        /*00f4*/ 	.word	0x00006970


	//   ....[2]....
        /*00f8*/ 	.word	0x000072c0


	//   ....[3]....
        /*00fc*/ 	.word	0x00007f60


	//   ....[4]....
        /*0100*/ 	.word	0x00008bd0


	//   ....[5]....
        /*0104*/ 	.word	0x00009830


	//----- nvinfo : EIATTR_MBARRIER_INSTR_OFFSETS
	.align		4
.L_45:
        /*0108*/ 	.byte	0x04, 0x39
        /*010a*/ 	.short	(.L_47 - .L_46)


	//   ....[0]....
.L_46:
        /*010c*/ 	.word	0x00000670
        /*0110*/ 	.word	0x000000ff
        /*0114*/ 	.word	0x00000000
        /*0118*/ 	.short	0x0100
        /*011a*/ 	.byte	0x04
	.zero		1


	//   ....[1]....
        /*011c*/ 	.word	0x00000680
        /*0120*/ 	.word	0x000000ff
        /*0124*/ 	.word	0x00000080
        /*0128*/ 	.short	0x0100
        /*012a*/ 	.byte	0x04
	.zero		1


	//   ....[2]....
        /*012c*/ 	.word	0x00000690
        /*0130*/ 	.word	0x000000ff
        /*0134*/ 	.word	0x00000008
        /*0138*/ 	.short	0x0100
        /*013a*/ 	.byte	0x04
	.zero		1


	//   ....[3]....
        /*013c*/ 	.word	0x000006a0
        /*0140*/ 	.word	0x000000ff
        /*0144*/ 	.word	0x00000088
        /*0148*/ 	.short	0x0100
        /*014a*/ 	.byte	0x04
	.zero		1


	//   ....[4]....
        /*014c*/ 	.word	0x000006b0
        /*0150*/ 	.word	0x000000ff
        /*0154*/ 	.word	0x00000010
        /*0158*/ 	.short	0x0100
        /*015a*/ 	.byte	0x04
	.zero		1


	//   ....[5]....
        /*015c*/ 	.word	0x000006c0
        /*0160*/ 	.word	0x000000ff
        /*0164*/ 	.word	0x00000090
        /*0168*/ 	.short	0x0100
        /*016a*/ 	.byte	0x04
	.zero		1


	//   ....[6]....
        /*016c*/ 	.word	0x000006d0
        /*0170*/ 	.word	0x000000ff
        /*0174*/ 	.word	0x00000018
        /*0178*/ 	.short	0x0100
        /*017a*/ 	.byte	0x04
	.zero		1


	//   ....[7]....
        /*017c*/ 	.word	0x000006e0
        /*0180*/ 	.word	0x000000ff
        /*0184*/ 	.word	0x00000098
        /*0188*/ 	.short	0x0100
        /*018a*/ 	.byte	0x04
	.zero		1


	//   ....[8]....
        /*018c*/ 	.word	0x000006f0
        /*0190*/ 	.word	0x000000ff
        /*0194*/ 	.word	0x00000020
        /*0198*/ 	.short	0x0100
        /*019a*/ 	.byte	0x04
	.zero		1


	//   ....[9]....
        /*019c*/ 	.word	0x00000700
        /*01a0*/ 	.word	0x000000ff
        /*01a4*/ 	.word	0x000000a0
        /*01a8*/ 	.short	0x0100
        /*01aa*/ 	.byte	0x04
	.zero		1


	//   ....[10]....
        /*01ac*/ 	.word	0x00000710
        /*01b0*/ 	.word	0x000000ff
        /*01b4*/ 	.word	0x00000028
        /*01b8*/ 	.short	0x0100
        /*01ba*/ 	.byte	0x04
	.zero		1


	//   ....[11]....
        /*01bc*/ 	.word	0x00000720
        /*01c0*/ 	.word	0x000000ff
        /*01c4*/ 	.word	0x000000a8
        /*01c8*/ 	.short	0x0100
        /*01ca*/ 	.byte	0x04
	.zero		1


	//   ....[12]....
        /*01cc*/ 	.word	0x00000730
        /*01d0*/ 	.word	0x000000ff
        /*01d4*/ 	.word	0x00000030
        /*01d8*/ 	.short	0x0100
        /*01da*/ 	.byte	0x04
	.zero		1


	//   ....[13]....
        /*01dc*/ 	.word	0x00000740
        /*01e0*/ 	.word	0x000000ff
        /*01e4*/ 	.word	0x000000b0
        /*01e8*/ 	.short	0x0100
        /*01ea*/ 	.byte	0x04
	.zero		1


	//   ....[14]....
        /*01ec*/ 	.word	0x00000750
        /*01f0*/ 	.word	0x000000ff
        /*01f4*/ 	.word	0x00000038
        /*01f8*/ 	.short	0x0100
        /*01fa*/ 	.byte	0x04
	.zero		1


	//   ....[15]....
        /*01fc*/ 	.word	0x00000760
        /*0200*/ 	.word	0x000000ff
        /*0204*/ 	.word	0x000000b8
        /*0208*/ 	.short	0x0100
        /*020a*/ 	.byte	0x04
	.zero		1


	//   ....[16]....
        /*020c*/ 	.word	0x00000770
        /*0210*/ 	.word	0x000000ff
        /*0214*/ 	.word	0x00000040
        /*0218*/ 	.short	0x0100
        /*021a*/ 	.byte	0x04
	.zero		1


	//   ....[17]....
        /*021c*/ 	.word	0x00000780
        /*0220*/ 	.word	0x000000ff
        /*0224*/ 	.word	0x000000c0
        /*0228*/ 	.short	0x0100
        /*022a*/ 	.byte	0x04
	.zero		1


	//   ....[18]....
        /*022c*/ 	.word	0x00000790
        /*0230*/ 	.word	0x000000ff
        /*0234*/ 	.word	0x00000048
        /*0238*/ 	.short	0x0100
        /*023a*/ 	.byte	0x04
	.zero		1


	//   ....[19]....
        /*023c*/ 	.word	0x000007a0
        /*0240*/ 	.word	0x000000ff
        /*0244*/ 	.word	0x000000c8
        /*0248*/ 	.short	0x0100
        /*024a*/ 	.byte	0x04
	.zero		1


	//   ....[20]....
        /*024c*/ 	.word	0x000007b0
        /*0250*/ 	.word	0x000000ff
        /*0254*/ 	.word	0x00000050
        /*0258*/ 	.short	0x0100
        /*025a*/ 	.byte	0x04
	.zero		1


	//   ....[21]....
        /*025c*/ 	.word	0x000007c0
        /*0260*/ 	.word	0x000000ff
        /*0264*/ 	.word	0x000000d0
        /*0268*/ 	.short	0x0100
        /*026a*/ 	.byte	0x04
	.zero		1


	//   ....[22]....
        /*026c*/ 	.word	0x000007d0
        /*0270*/ 	.word	0x000000ff
        /*0274*/ 	.word	0x00000058
        /*0278*/ 	.short	0x0100
        /*027a*/ 	.byte	0x04
	.zero		1


	//   ....[23]....
        /*027c*/ 	.word	0x000007e0
        /*0280*/ 	.word	0x000000ff
        /*0284*/ 	.word	0x000000d8
        /*0288*/ 	.short	0x0100
        /*028a*/ 	.byte	0x04
	.zero		1


	//   ....[24]....
        /*028c*/ 	.word	0x000007f0
        /*0290*/ 	.word	0x000000ff
        /*0294*/ 	.word	0x00000060
        /*0298*/ 	.short	0x0100
        /*029a*/ 	.byte	0x04
	.zero		1


	//   ....[25]....
        /*029c*/ 	.word	0x00000800
        /*02a0*/ 	.word	0x000000ff
        /*02a4*/ 	.word	0x000000e0
        /*02a8*/ 	.short	0x0100
        /*02aa*/ 	.byte	0x04
	.zero		1


	//   ....[26]....
        /*02ac*/ 	.word	0x00000810
        /*02b0*/ 	.word	0x000000ff
        /*02b4*/ 	.word	0x00000068
        /*02b8*/ 	.short	0x0100
        /*02ba*/ 	.byte	0x04
	.zero		1


	//   ....[27]....
        /*02bc*/ 	.word	0x00000820
        /*02c0*/ 	.word	0x000000ff
        /*02c4*/ 	.word	0x000000e8
        /*02c8*/ 	.short	0x0100
        /*02ca*/ 	.byte	0x04
	.zero		1


	//   ....[28]....
        /*02cc*/ 	.word	0x00000830
        /*02d0*/ 	.word	0x000000ff
        /*02d4*/ 	.word	0x00000070
        /*02d8*/ 	.short	0x0100
        /*02da*/ 	.byte	0x04
	.zero		1


	//   ....[29]....
        /*02dc*/ 	.word	0x00000840
        /*02e0*/ 	.word	0x000000ff
        /*02e4*/ 	.word	0x000000f0
        /*02e8*/ 	.short	0x0100
        /*02ea*/ 	.byte	0x04
	.zero		1


	//   ....[30]....
        /*02ec*/ 	.word	0x00000850
        /*02f0*/ 	.word	0x000000ff
        /*02f4*/ 	.word	0x00000078
        /*02f8*/ 	.short	0x0100
        /*02fa*/ 	.byte	0x04
	.zero		1


	//   ....[31]....
        /*02fc*/ 	.word	0x00000860
        /*0300*/ 	.word	0x000000ff
        /*0304*/ 	.word	0x000000f8
        /*0308*/ 	.short	0x0100
        /*030a*/ 	.byte	0x04
	.zero		1


	//   ....[32]....
        /*030c*/ 	.word	0x000009a0
        /*0310*/ 	.word	0x000000ff
        /*0314*/ 	.word	0x00000100
        /*0318*/ 	.short	0x0100
        /*031a*/ 	.byte	0x04
	.zero		1


	//   ....[33]....
        /*031c*/ 	.word	0x000009b0
        /*0320*/ 	.word	0x000000ff
        /*0324*/ 	.word	0x00000120
        /*0328*/ 	.short	0x0100
        /*032a*/ 	.byte	0x04
	.zero		1


	//   ....[34]....
        /*032c*/ 	.word	0x000009c0
        /*0330*/ 	.word	0x000000ff
        /*0334*/ 	.word	0x00000108
        /*0338*/ 	.short	0x0100
        /*033a*/ 	.byte	0x04
	.zero		1


	//   ....[35]....
        /*033c*/ 	.word	0x000009d0
        /*0340*/ 	.word	0x000000ff
        /*0344*/ 	.word	0x00000128
        /*0348*/ 	.short	0x0100
        /*034a*/ 	.byte	0x04
	.zero		1


	//   ....[36]....
        /*034c*/ 	.word	0x000009e0
        /*0350*/ 	.word	0x000000ff
        /*0354*/ 	.word	0x00000110
        /*0358*/ 	.short	0x0100
        /*035a*/ 	.byte	0x04
	.zero		1


	//   ....[37]....
        /*035c*/ 	.word	0x000009f0
        /*0360*/ 	.word	0x000000ff
        /*0364*/ 	.word	0x00000130
        /*0368*/ 	.short	0x0100
        /*036a*/ 	.byte	0x04
	.zero		1


	//   ....[38]....
        /*036c*/ 	.word	0x00000a00
        /*0370*/ 	.word	0x000000ff
        /*0374*/ 	.word	0x00000118
        /*0378*/ 	.short	0x0100
        /*037a*/ 	.byte	0x04
	.zero		1


	//   ....[39]....
        /*037c*/ 	.word	0x00000a10
        /*0380*/ 	.word	0x000000ff
        /*0384*/ 	.word	0x00000138
        /*0388*/ 	.short	0x0100
        /*038a*/ 	.byte	0x04
	.zero		1


	//   ....[40]....
        /*038c*/ 	.word	0x00000b00
        /*0390*/ 	.word	0x000000ff
        /*0394*/ 	.word	0x00000140
        /*0398*/ 	.short	0x0100
        /*039a*/ 	.byte	0x04
	.zero		1


	//   ....[41]....
        /*039c*/ 	.word	0x00000b10
        /*03a0*/ 	.word	0x000000ff
        /*03a4*/ 	.word	0x00000148
        /*03a8*/ 	.short	0x0100
        /*03aa*/ 	.byte	0x04
	.zero		1


	//   ....[42]....
        /*03ac*/ 	.word	0x00000c50
        /*03b0*/ 	.word	0x000000ff
        /*03b4*/ 	.word	0x00000150
        /*03b8*/ 	.short	0x0100
        /*03ba*/ 	.byte	0x06
	.zero		1


	//   ....[43]....
        /*03bc*/ 	.word	0x00000c60
        /*03c0*/ 	.word	0x000000ff
        /*03c4*/ 	.word	0x00000158
        /*03c8*/ 	.short	0x0100
        /*03ca*/ 	.byte	0x06
	.zero		1


	//   ....[44]....
        /*03cc*/ 	.word	0x00000da0
        /*03d0*/ 	.word	0x000000ff
        /*03d4*/ 	.word	0x00000160
        /*03d8*/ 	.short	0x0100
        /*03da*/ 	.byte	0x04
	.zero		1


	//   ....[45]....
        /*03dc*/ 	.word	0x00000db0
        /*03e0*/ 	.word	0x000000ff
        /*03e4*/ 	.word	0x00000170
        /*03e8*/ 	.short	0x0100
        /*03ea*/ 	.byte	0x04
	.zero		1


	//   ....[46]....
        /*03ec*/ 	.word	0x00000dc0
        /*03f0*/ 	.word	0x000000ff
        /*03f4*/ 	.word	0x00000168
        /*03f8*/ 	.short	0x0100
        /*03fa*/ 	.byte	0x04
	.zero		1


	//   ....[47]....
        /*03fc*/ 	.word	0x00000dd0
        /*0400*/ 	.word	0x000000ff
        /*0404*/ 	.word	0x00000178
        /*0408*/ 	.short	0x0100
        /*040a*/ 	.byte	0x04
	.zero		1


	//   ....[48]....
        /*040c*/ 	.word	0x00000ed0
        /*0410*/ 	.word	0x000000ff
        /*0414*/ 	.word	0x00000180
        /*0418*/ 	.short	0x0100
        /*041a*/ 	.byte	0x06
	.zero		1


	//   ....[49]....
        /*041c*/ 	.word	0x00001a10
        /*0420*/ 	.word	0x000000ff
        /*0424*/ 	.word	0x00000080
        /*0428*/ 	.short	0x010a
        /*042a*/ 	.byte	0x04
	.zero		1


	//   ....[50]....
        /*042c*/ 	.word	0x00001c90
        /*0430*/ 	.word	0x000000ff
        /*0434*/ 	.word	0x00000080
        /*0438*/ 	.short	0x010a
        /*043a*/ 	.byte	0x11
	.zero		1


	//   ....[51]....
        /*043c*/ 	.word	0x00001e40
        /*0440*/ 	.word	0x000000ff
        /*0444*/ 	.word	0x00000080
        /*0448*/ 	.short	0x010a
        /*044a*/ 	.byte	0x07
	.zero		1


	//   ....[52]....
        /*044c*/ 	.word	0x00002010
        /*0450*/ 	.word	0x000000ff
        /*0454*/ 	.word	0x00000148
        /*0458*/ 	.short	0x0101
        /*045a*/ 	.byte	0x19
	.zero		1


	//   ....[53]....
        /*045c*/ 	.word	0x00002040
        /*0460*/ 	.word	0x000000ff
        /*0464*/ 	.word	0x00000080
        /*0468*/ 	.short	0x010a
        /*046a*/ 	.byte	0x04
	.zero		1


	//   ....[54]....
        /*046c*/ 	.word	0x00002260
        /*0470*/ 	.word	0x000000ff
        /*0474*/ 	.word	0x00000080
        /*0478*/ 	.short	0x010a
        /*047a*/ 	.byte	0x11
	.zero		1


	//   ....[55]....
        /*047c*/ 	.word	0x00002410
        /*0480*/ 	.word	0x000000ff
        /*0484*/ 	.word	0x00000080
        /*0488*/ 	.short	0x010a
        /*048a*/ 	.byte	0x07
	.zero		1


	//   ....[56]....
        /*048c*/ 	.word	0x000025f0
        /*0490*/ 	.word	0x000000ff
        /*0494*/ 	.word	0x00000150
        /*0498*/ 	.short	0x010a
        /*049a*/ 	.byte	0x19
	.zero		1


	//   ....[57]....
        /*049c*/ 	.word	0x000026b0
        /*04a0*/ 	.word	0x000000ff
        /*04a4*/ 	.word	0x00000000
        /*04a8*/ 	.short	0x0101
        /*04aa*/ 	.byte	0x04
	.zero		1


	//   ....[58]....
        /*04ac*/ 	.word	0x00002cb0
        /*04b0*/ 	.word	0x000000ff
        /*04b4*/ 	.word	0x00000000
        /*04b8*/ 	.short	0x010a
        /*04ba*/ 	.byte	0x04
	.zero		1


	//   ....[59]....
        /*04bc*/ 	.word	0x00002d50
        /*04c0*/ 	.word	0x000000ff
        /*04c4*/ 	.word	0x00000000
        /*04c8*/ 	.short	0x010a
        /*04ca*/ 	.byte	0x05
	.zero		1


	//   ....[60]....
        /*04cc*/ 	.word	0x00002df0
        /*04d0*/ 	.word	0x000000ff
        /*04d4*/ 	.word	0x00000000
        /*04d8*/ 	.short	0x010a
        /*04da*/ 	.byte	0x05
	.zero		1


	//   ....[61]....
        /*04dc*/ 	.word	0x00002e90
        /*04e0*/ 	.word	0x000000ff
        /*04e4*/ 	.word	0x00000000
        /*04e8*/ 	.short	0x010a
        /*04ea*/ 	.byte	0x05
	.zero		1


	//   ....[62]....
        /*04ec*/ 	.word	0x00002f30
        /*04f0*/ 	.word	0x000000ff
        /*04f4*/ 	.word	0x00000000
        /*04f8*/ 	.short	0x010a
        /*04fa*/ 	.byte	0x05
	.zero		1


	//   ....[63]....
        /*04fc*/ 	.word	0x00002fd0
        /*0500*/ 	.word	0x000000ff
        /*0504*/ 	.word	0x00000000
        /*0508*/ 	.short	0x010a
        /*050a*/ 	.byte	0x05
	.zero		1


	//   ....[64]....
        /*050c*/ 	.word	0x00003070
        /*0510*/ 	.word	0x000000ff
        /*0514*/ 	.word	0x00000000
        /*0518*/ 	.short	0x010a
        /*051a*/ 	.byte	0x05
	.zero		1


	//   ....[65]....
        /*051c*/ 	.word	0x00003110
        /*0520*/ 	.word	0x000000ff
        /*0524*/ 	.word	0x00000000
        /*0528*/ 	.short	0x010a
        /*052a*/ 	.byte	0x05
	.zero		1


	//   ....[66]....
        /*052c*/ 	.word	0x000031b0
        /*0530*/ 	.word	0x000000ff
        /*0534*/ 	.word	0x00000000
        /*0538*/ 	.short	0x010a
        /*053a*/ 	.byte	0x05
	.zero		1


	//   ....[67]....
        /*053c*/ 	.word	0x00003250
        /*0540*/ 	.word	0x000000ff
        /*0544*/ 	.word	0x00000000
        /*0548*/ 	.short	0x010a
        /*054a*/ 	.byte	0x05
	.zero		1


	//   ....[68]....
        /*054c*/ 	.word	0x000032f0
        /*0550*/ 	.word	0x000000ff
        /*0554*/ 	.word	0x00000000
        /*0558*/ 	.short	0x010a
        /*055a*/ 	.byte	0x05
	.zero		1


	//   ....[69]....
        /*055c*/ 	.word	0x00003390
        /*0560*/ 	.word	0x000000ff
        /*0564*/ 	.word	0x00000000
        /*0568*/ 	.short	0x010a
        /*056a*/ 	.byte	0x05
	.zero		1


	//   ....[70]....
        /*056c*/ 	.word	0x00003430
        /*0570*/ 	.word	0x000000ff
        /*0574*/ 	.word	0x00000000
        /*0578*/ 	.short	0x010a
        /*057a*/ 	.byte	0x05
	.zero		1


	//   ....[71]....
        /*057c*/ 	.word	0x000034d0
        /*0580*/ 	.word	0x000000ff
        /*0584*/ 	.word	0x00000000
        /*0588*/ 	.short	0x010a
        /*058a*/ 	.byte	0x05
	.zero		1


	//   ....[72]....
        /*058c*/ 	.word	0x00003570
        /*0590*/ 	.word	0x000000ff
        /*0594*/ 	.word	0x00000000
        /*0598*/ 	.short	0x010a
        /*059a*/ 	.byte	0x05
	.zero		1


	//   ....[73]....
        /*059c*/ 	.word	0x00003620
        /*05a0*/ 	.word	0x00000000
        /*05a4*/ 	.word	0x00000000
        /*05a8*/ 	.short	0x010a
        /*05aa*/ 	.byte	0xff
	.zero		1


	//   ....[74]....
        /*05ac*/ 	.word	0x00003770
        /*05b0*/ 	.word	0x000000ff
        /*05b4*/ 	.word	0x00000158
        /*05b8*/ 	.short	0x010a
        /*05ba*/ 	.byte	0x04
	.zero		1


	//   ....[75]....
        /*05bc*/ 	.word	0x00003810
        /*05c0*/ 	.word	0x000000ff
        /*05c4*/ 	.word	0x00000150
        /*05c8*/ 	.short	0x010a
        /*05ca*/ 	.byte	0x04
	.zero		1


	//   ....[76]....
        /*05cc*/ 	.word	0x000038b0
        /*05d0*/ 	.word	0x000000ff
        /*05d4*/ 	.word	0x00000000
        /*05d8*/ 	.short	0x0101
        /*05da*/ 	.byte	0x05
	.zero		1


	//   ....[77]....
        /*05dc*/ 	.word	0x000038f0
        /*05e0*/ 	.word	0x000000ff
        /*05e4*/ 	.word	0x00000158
        /*05e8*/ 	.short	0x0106
        /*05ea*/ 	.byte	0x04
	.zero		1


	//   ....[78]....
        /*05ec*/ 	.word	0x00003930
        /*05f0*/ 	.word	0x00000000
        /*05f4*/ 	.word	0x00000158
        /*05f8*/ 	.short	0x010a
        /*05fa*/ 	.byte	0xff
	.zero		1


	//   ....[79]....
        /*05fc*/ 	.word	0x00003b80
        /*0600*/ 	.word	0x000000ff
        /*0604*/ 	.word	0x00000008
        /*0608*/ 	.short	0x010a
        /*060a*/ 	.byte	0x05
	.zero		1


	//   ....[80]....
        /*060c*/ 	.word	0x00003ba0
        /*0610*/ 	.word	0x000000ff
        /*0614*/ 	.word	0x00000008
        /*0618*/ 	.short	0x010a
        /*061a*/ 	.byte	0x05
	.zero		1


	//   ....[81]....
        /*061c*/ 	.word	0x00003d30
        /*0620*/ 	.word	0x000000ff
        /*0624*/ 	.word	0x00000008
        /*0628*/ 	.short	0x010a
        /*062a*/ 	.byte	0x05
	.zero		1


	//   ....[82]....
        /*062c*/ 	.word	0x00003d50
        /*0630*/ 	.word	0x000000ff
        /*0634*/ 	.word	0x00000008
        /*0638*/ 	.short	0x010a
        /*063a*/ 	.byte	0x05
	.zero		1


	//   ....[83]....
        /*063c*/ 	.word	0x00003e10
        /*0640*/ 	.word	0x000000ff
        /*0644*/ 	.word	0x00000000
        /*0648*/ 	.short	0x0101
        /*064a*/ 	.byte	0x04
	.zero		1


	//   ....[84]....
        /*064c*/ 	.word	0x00004150
        /*0650*/ 	.word	0x000000ff
        /*0654*/ 	.word	0x00000150
        /*0658*/ 	.short	0x010a
        /*065a*/ 	.byte	0x11
	.zero		1


	//   ....[85]....
        /*065c*/ 	.word	0x000041f0
        /*0660*/ 	.word	0x000000ff
        /*0664*/ 	.word	0x00000000
        /*0668*/ 	.short	0x0101
        /*066a*/ 	.byte	0x17
	.zero		1


	//   ....[86]....
        /*066c*/ 	.word	0x00004230
        /*0670*/ 	.word	0x000000ff
        /*0674*/ 	.word	0x00000170
        /*0678*/ 	.short	0x010a
        /*067a*/ 	.byte	0x16
	.zero		1


	//   ....[87]....
        /*067c*/ 	.word	0x000042e0
        /*0680*/ 	.word	0x000000ff
        /*0684*/ 	.word	0x00000000
        /*0688*/ 	.short	0x010a
        /*068a*/ 	.byte	0x04
	.zero		1


	//   ....[88]....
        /*068c*/ 	.word	0x00004320
        /*0690*/ 	.word	0x000000ff
        /*0694*/ 	.word	0x00000000
        /*0698*/ 	.short	0x010a
        /*069a*/ 	.byte	0x0a
	.zero		1


	//   ....[89]....
        /*069c*/ 	.word	0x00004440
        /*06a0*/ 	.word	0x000000ff
        /*06a4*/ 	.word	0x00000000
        /*06a8*/ 	.short	0x010a
        /*06aa*/ 	.byte	0x04
	.zero		1


	//   ....[90]....
        /*06ac*/ 	.word	0x000046e0
        /*06b0*/ 	.word	0x000000ff
        /*06b4*/ 	.word	0x00000000
        /*06b8*/ 	.short	0x010a
        /*06ba*/ 	.byte	0x04
	.zero		1


	//   ....[91]....
        /*06bc*/ 	.word	0x00004780
        /*06c0*/ 	.word	0x00000000
        /*06c4*/ 	.word	0x00000000
        /*06c8*/ 	.short	0x010a
        /*06ca*/ 	.byte	0xff
	.zero		1


	//   ....[92]....
        /*06cc*/ 	.word	0x000047c0
        /*06d0*/ 	.word	0x00000000
        /*06d4*/ 	.word	0x00000000
        /*06d8*/ 	.short	0x010a
        /*06da*/ 	.byte	0xff
	.zero		1


	//   ....[93]....
        /*06dc*/ 	.word	0x00004830
        /*06e0*/ 	.word	0x000000ff
        /*06e4*/ 	.word	0x00000000
        /*06e8*/ 	.short	0x0101
        /*06ea*/ 	.byte	0x04
	.zero		1


	//   ....[94]....
        /*06ec*/ 	.word	0x00004870
        /*06f0*/ 	.word	0x000000ff
        /*06f4*/ 	.word	0x00000180
        /*06f8*/ 	.short	0x010a
        /*06fa*/ 	.byte	0x11
	.zero		1


	//   ....[95]....
        /*06fc*/ 	.word	0x000048e0
        /*0700*/ 	.word	0x000000ff
        /*0704*/ 	.word	0x00000000
        /*0708*/ 	.short	0x0101
        /*070a*/ 	.byte	0x04
	.zero		1


	//   ....[96]....
        /*070c*/ 	.word	0x00004e20
        /*0710*/ 	.word	0x000000ff
        /*0714*/ 	.word	0x00000150
        /*0718*/ 	.short	0x010a
        /*071a*/ 	.byte	0x1f
	.zero		1


	//   ....[97]....
        /*071c*/ 	.word	0x00004ec0
        /*0720*/ 	.word	0x000000ff
        /*0724*/ 	.word	0x00000000
        /*0728*/ 	.short	0x0101
        /*072a*/ 	.byte	0x31
	.zero		1


	//   ....[98]....
        /*072c*/ 	.word	0x00005410
        /*0730*/ 	.word	0x000000ff
        /*0734*/ 	.word	0x00000148
        /*0738*/ 	.short	0x010a
        /*073a*/ 	.byte	0x1f
	.zero		1


	//   ....[99]....
        /*073c*/ 	.word	0x000055b0
        /*0740*/ 	.word	0x000000ff
        /*0744*/ 	.word	0x00000120
        /*0748*/ 	.short	0x010a
        /*074a*/ 	.byte	0x1f
	.zero		1


	//   ....[100]....
        /*074c*/ 	.word	0x000057d0
        /*0750*/ 	.word	0x000000ff
        /*0754*/ 	.word	0x00000100
        /*0758*/ 	.short	0x010b
        /*075a*/ 	.byte	0x1f
	.zero		1


	//   ....[101]....
        /*075c*/ 	.word	0x000057e0
        /*0760*/ 	.word	0x000000ff
        /*0764*/ 	.word	0x00000000
        /*0768*/ 	.short	0x0101
        /*076a*/ 	.byte	0x37
	.zero		1


	//   ....[102]....
        /*076c*/ 	.word	0x000057f0
        /*0770*/ 	.word	0x000000ff
        /*0774*/ 	.word	0x00000128
        /*0778*/ 	.short	0x010a
        /*077a*/ 	.byte	0x1f
	.zero		1


	//   ....[103]....
        /*077c*/ 	.word	0x00005950
        /*0780*/ 	.word	0x000000ff
        /*0784*/ 	.word	0x00000108
        /*0788*/ 	.short	0x010b
        /*078a*/ 	.byte	0x1f
	.zero		1


	//   ....[104]....
        /*078c*/ 	.word	0x00005960
        /*0790*/ 	.word	0x000000ff
        /*0794*/ 	.word	0x00000000
        /*0798*/ 	.short	0x0101
        /*079a*/ 	.byte	0x36
	.zero		1


	//   ....[105]....
        /*079c*/ 	.word	0x00005970
        /*07a0*/ 	.word	0x000000ff
        /*07a4*/ 	.word	0x00000130
        /*07a8*/ 	.short	0x010a
        /*07aa*/ 	.byte	0x1f
	.zero		1


	//   ....[106]....
        /*07ac*/ 	.word	0x00005af0
        /*07b0*/ 	.word	0x000000ff
        /*07b4*/ 	.word	0x00000110
        /*07b8*/ 	.short	0x010b
        /*07ba*/ 	.byte	0x1f
	.zero		1


	//   ....[107]....
        /*07bc*/ 	.word	0x00005b00
        /*07c0*/ 	.word	0x000000ff
        /*07c4*/ 	.word	0x00000000
        /*07c8*/ 	.short	0x0101
        /*07ca*/ 	.byte	0x35
	.zero		1


	//   ....[108]....
        /*07cc*/ 	.word	0x00005b10
        /*07d0*/ 	.word	0x000000ff
        /*07d4*/ 	.word	0x00000138
        /*07d8*/ 	.short	0x010a
        /*07da*/ 	.byte	0x1f
	.zero		1


	//   ....[109]....
        /*07dc*/ 	.word	0x00005ce0
        /*07e0*/ 	.word	0x000000ff
        /*07e4*/ 	.word	0x00000118
        /*07e8*/ 	.short	0x010b
        /*07ea*/ 	.byte	0x1f
	.zero		1


	//   ....[110]....
        /*07ec*/ 	.word	0x00005cf0
        /*07f0*/ 	.word	0x000000ff
        /*07f4*/ 	.word	0x00000000
        /*07f8*/ 	.short	0x0101
        /*07fa*/ 	.byte	0x32
	.zero		1


	//   ....[111]....
        /*07fc*/ 	.word	0x00005d20
        /*0800*/ 	.word	0x000000ff
        /*0804*/ 	.word	0x00000120
        /*0808*/ 	.short	0x010a
        /*080a*/ 	.byte	0x1f
	.zero		1


	//   ....[112]....
        /*080c*/ 	.word	0x00005d40
        /*0810*/ 	.word	0x000000ff
        /*0814*/ 	.word	0x00000128
        /*0818*/ 	.short	0x010a
        /*081a*/ 	.byte	0x1f
	.zero		1


	//   ....[113]....
        /*081c*/ 	.word	0x00005d60
        /*0820*/ 	.word	0x000000ff
        /*0824*/ 	.word	0x00000130
        /*0828*/ 	.short	0x010a
        /*082a*/ 	.byte	0x1f
	.zero		1


	//   ....[114]....
        /*082c*/ 	.word	0x00005da0
        /*0830*/ 	.word	0x00000000
        /*0834*/ 	.word	0x00000138
        /*0838*/ 	.short	0x010a
        /*083a*/ 	.byte	0xff
	.zero		1


	//   ....[115]....
        /*083c*/ 	.word	0x00006120
        /*0840*/ 	.word	0x000000ff
        /*0844*/ 	.word	0x00000150
        /*0848*/ 	.short	0x010a
        /*084a*/ 	.byte	0x31
	.zero		1


	//   ....[116]....
        /*084c*/ 	.word	0x000061f0
        /*0850*/ 	.word	0x000000ff
        /*0854*/ 	.word	0x00000000
        /*0858*/ 	.short	0x0101
        /*085a*/ 	.byte	0x04
	.zero		1


	//   ....[117]....
        /*085c*/ 	.word	0x00006e60
        /*0860*/ 	.word	0x000000ff
        /*0864*/ 	.word	0x00000100
        /*0868*/ 	.short	0x010a
        /*086a*/ 	.byte	0x31
	.zero		1


	//   ....[118]....
        /*086c*/ 	.word	0x00006ef0
        /*0870*/ 	.word	0x00000069
        /*0874*/ 	.word	0x00000160
        /*0878*/ 	.short	0x010a
        /*087a*/ 	.byte	0xff
	.zero		1


	//   ....[119]....
        /*087c*/ 	.word	0x000070b0
        /*0880*/ 	.word	0x000000ff
        /*0884*/ 	.word	0x00000100
        /*0888*/ 	.short	0x010a
        /*088a*/ 	.byte	0x31
	.zero		1


	//   ....[120]....
        /*088c*/ 	.word	0x000071a0
        /*0890*/ 	.word	0x00000069
        /*0894*/ 	.word	0x00000160
        /*0898*/ 	.short	0x010a
        /*089a*/ 	.byte	0xff
	.zero		1


	//   ....[121]....
        /*089c*/ 	.word	0x00007c90
        /*08a0*/ 	.word	0x00000000
        /*08a4*/ 	.word	0x00000000
        /*08a8*/ 	.short	0x0101
        /*08aa*/ 	.byte	0xff
	.zero		1


	//   ....[122]....
        /*08ac*/ 	.word	0x00007ca0
        /*08b0*/ 	.word	0x00000003
        /*08b4*/ 	.word	0x00000100
        /*08b8*/ 	.short	0x010a
        /*08ba*/ 	.byte	0xff
	.zero		1


	//   ....[123]....
        /*08bc*/ 	.word	0x00007d80
        /*08c0*/ 	.word	0x00000003
        /*08c4*/ 	.word	0x00000100
        /*08c8*/ 	.short	0x010a
        /*08ca*/ 	.byte	0xff
	.zero		1


	//   ....[124]....
        /*08cc*/ 	.word	0x00008900
        /*08d0*/ 	.word	0x00000070
        /*08d4*/ 	.word	0x00000000
        /*08d8*/ 	.short	0x0101
        /*08da*/ 	.byte	0xff
	.zero		1


	//   ....[125]....
        /*08dc*/ 	.word	0x00008920
        /*08e0*/ 	.word	0x00000046
        /*08e4*/ 	.word	0x00000100
        /*08e8*/ 	.short	0x010a
        /*08ea*/ 	.byte	0xff
	.zero		1


	//   ....[126]....
        /*08ec*/ 	.word	0x000089f0
        /*08f0*/ 	.word	0x00000046
        /*08f4*/ 	.word	0x00000100
        /*08f8*/ 	.short	0x010a
        /*08fa*/ 	.byte	0xff
	.zero		1


	//   ....[127]....
        /*08fc*/ 	.word	0x00009560
        /*0900*/ 	.word	0x00000046
        /*0904*/ 	.word	0x00000000
        /*0908*/ 	.short	0x0101
        /*090a*/ 	.byte	0xff
	.zero		1


	//   ....[128]....
        /*090c*/ 	.word	0x00009580
        /*0910*/ 	.word	0x00000045
        /*0914*/ 	.word	0x00000100
        /*0918*/ 	.short	0x010a
        /*091a*/ 	.byte	0xff
	.zero		1


	//   ....[129]....
        /*091c*/ 	.word	0x00009650
        /*0920*/ 	.word	0x00000045
        /*0924*/ 	.word	0x00000100
        /*0928*/ 	.short	0x010a
        /*092a*/ 	.byte	0xff
	.zero		1


	//   ....[130]....
        /*092c*/ 	.word	0x00009920
        /*0930*/ 	.word	0x00000069
        /*0934*/ 	.word	0x00000000
        /*0938*/ 	.short	0x0101
        /*093a*/ 	.byte	0xff
	.zero		1


	//   ....[131]....
        /*093c*/ 	.word	0x0000a210
        /*0940*/ 	.word	0x00000002
        /*0944*/ 	.word	0x00000000
        /*0948*/ 	.short	0x0101
        /*094a*/ 	.byte	0xff
	.zero		1


	//   ....[132]....
        /*094c*/ 	.word	0x0000a490
        /*0950*/ 	.word	0x000000ff
        /*0954*/ 	.word	0x00000000
        /*0958*/ 	.short	0x0101
        /*095a*/ 	.byte	0x04
	.zero		1


	//   ....[133]....
        /*095c*/ 	.word	0x0000a4c0
        /*0960*/ 	.word	0x00000000
        /*0964*/ 	.word	0x00000080
        /*0968*/ 	.short	0x010a
        /*096a*/ 	.byte	0xff
	.zero		1


	//   ....[134]....
        /*096c*/ 	.word	0x0000a520
        /*0970*/ 	.word	0x00000000
        /*0974*/ 	.word	0x00000080
        /*0978*/ 	.short	0x010a
        /*097a*/ 	.byte	0xff
	.zero		1


	//   ....[135]....
        /*097c*/ 	.word	0x0000a580
        /*0980*/ 	.word	0x00000000
        /*0984*/ 	.word	0x00000150
        /*0988*/ 	.short	0x010a
        /*098a*/ 	.byte	0xff
	.zero		1


	//   ....[136]....
        /*098c*/ 	.word	0x0000a5e0
        /*0990*/ 	.word	0x00000000
        /*0994*/ 	.word	0x00000000
        /*0998*/ 	.short	0x010a
        /*099a*/ 	.byte	0xff
	.zero		1


	//   ....[137]....
        /*099c*/ 	.word	0x0000a640
        /*09a0*/ 	.word	0x00000000
        /*09a4*/ 	.word	0x00000000
        /*09a8*/ 	.short	0x010a
        /*09aa*/ 	.byte	0xff
	.zero		1


	//   ....[138]....
        /*09ac*/ 	.word	0x0000a6a0
        /*09b0*/ 	.word	0x00000000
        /*09b4*/ 	.word	0x00000000
        /*09b8*/ 	.short	0x010a
        /*09ba*/ 	.byte	0xff
	.zero		1


	//   ....[139]....
        /*09bc*/ 	.word	0x0000a700
        /*09c0*/ 	.word	0x00000000
        /*09c4*/ 	.word	0x00000000
        /*09c8*/ 	.short	0x010a
        /*09ca*/ 	.byte	0xff
	.zero		1


	//   ....[140]....
        /*09cc*/ 	.word	0x0000a760
        /*09d0*/ 	.word	0x00000000
        /*09d4*/ 	.word	0x00000000
        /*09d8*/ 	.short	0x010a
        /*09da*/ 	.byte	0xff
	.zero		1


	//   ....[141]....
        /*09dc*/ 	.word	0x0000a7c0
        /*09e0*/ 	.word	0x00000000
        /*09e4*/ 	.word	0x00000000
        /*09e8*/ 	.short	0x010a
        /*09ea*/ 	.byte	0xff
	.zero		1


	//   ....[142]....
        /*09ec*/ 	.word	0x0000a820
        /*09f0*/ 	.word	0x00000000
        /*09f4*/ 	.word	0x00000000
        /*09f8*/ 	.short	0x010a
        /*09fa*/ 	.byte	0xff
	.zero		1


	//   ....[143]....
        /*09fc*/ 	.word	0x0000a880
        /*0a00*/ 	.word	0x00000000
        /*0a04*/ 	.word	0x00000000
        /*0a08*/ 	.short	0x010a
        /*0a0a*/ 	.byte	0xff
	.zero		1


	//   ....[144]....
        /*0a0c*/ 	.word	0x0000a8e0
        /*0a10*/ 	.word	0x00000000
        /*0a14*/ 	.word	0x00000000
        /*0a18*/ 	.short	0x010a
        /*0a1a*/ 	.byte	0xff
	.zero		1


	//   ....[145]....
        /*0a1c*/ 	.word	0x0000a940
        /*0a20*/ 	.word	0x00000000
        /*0a24*/ 	.word	0x00000000
        /*0a28*/ 	.short	0x010a
        /*0a2a*/ 	.byte	0xff
	.zero		1


	//   ....[146]....
        /*0a2c*/ 	.word	0x0000a9a0
        /*0a30*/ 	.word	0x00000000
        /*0a34*/ 	.word	0x00000000
        /*0a38*/ 	.short	0x010a
        /*0a3a*/ 	.byte	0xff
	.zero		1


	//   ....[147]....
        /*0a3c*/ 	.word	0x0000aa00
        /*0a40*/ 	.word	0x00000000
        /*0a44*/ 	.word	0x00000000
        /*0a48*/ 	.short	0x010a
        /*0a4a*/ 	.byte	0xff
	.zero		1


	//   ....[148]....
        /*0a4c*/ 	.word	0x0000aa60
        /*0a50*/ 	.word	0x00000000
        /*0a54*/ 	.word	0x00000000
        /*0a58*/ 	.short	0x010a
        /*0a5a*/ 	.byte	0xff
	.zero		1


	//   ....[149]....
        /*0a5c*/ 	.word	0x0000aac0
        /*0a60*/ 	.word	0x00000000
        /*0a64*/ 	.word	0x00000000
        /*0a68*/ 	.short	0x010a
        /*0a6a*/ 	.byte	0xff
	.zero		1


	//   ....[150]....
        /*0a6c*/ 	.word	0x0000ab20
        /*0a70*/ 	.word	0x00000000
        /*0a74*/ 	.word	0x00000000
        /*0a78*/ 	.short	0x010a
        /*0a7a*/ 	.byte	0xff
	.zero		1


	//   ....[151]....
        /*0a7c*/ 	.word	0x0000ab80
        /*0a80*/ 	.word	0x00000004
        /*0a84*/ 	.word	0x00000158
        /*0a88*/ 	.short	0x010a
        /*0a8a*/ 	.byte	0xff
	.zero		1


	//   ....[152]....
        /*0a8c*/ 	.word	0x0000abe0
        /*0a90*/ 	.word	0x00000004
        /*0a94*/ 	.word	0x00000150
        /*0a98*/ 	.short	0x010a
        /*0a9a*/ 	.byte	0xff
	.zero		1


	//   ....[153]....
        /*0a9c*/ 	.word	0x0000ac40
        /*0aa0*/ 	.word	0x00000005
        /*0aa4*/ 	.word	0x00000008
        /*0aa8*/ 	.short	0x010a
        /*0aaa*/ 	.byte	0xff
	.zero		1


	//   ....[154]....
        /*0aac*/ 	.word	0x0000ad20
        /*0ab0*/ 	.word	0x00000003
        /*0ab4*/ 	.word	0x00000008
        /*0ab8*/ 	.short	0x010a
        /*0aba*/ 	.byte	0xff
	.zero		1


	//   ....[155]....
        /*0abc*/ 	.word	0x0000ad80
        /*0ac0*/ 	.word	0x00000004
        /*0ac4*/ 	.word	0x00000150
        /*0ac8*/ 	.short	0x010a
        /*0aca*/ 	.byte	0xff
	.zero		1


	//   ....[156]....
        /*0acc*/ 	.word	0x0000ade0
        /*0ad0*/ 	.word	0x00000004
        /*0ad4*/ 	.word	0x00000170
        /*0ad8*/ 	.short	0x010a
        /*0ada*/ 	.byte	0xff
	.zero		1


	//   ....[157]....
        /*0adc*/ 	.word	0x0000ae40
        /*0ae0*/ 	.word	0x00000004
        /*0ae4*/ 	.word	0x00000000
        /*0ae8*/ 	.short	0x010a
        /*0aea*/ 	.byte	0xff
	.zero		1


	//   ....[158]....
        /*0aec*/ 	.word	0x0000aea0
        /*0af0*/ 	.word	0x00000000
        /*0af4*/ 	.word	0x00000000
        /*0af8*/ 	.short	0x010a
        /*0afa*/ 	.byte	0xff
	.zero		1


	//   ....[159]....
        /*0afc*/ 	.word	0x0000af00
        /*0b00*/ 	.word	0x00000000
        /*0b04*/ 	.word	0x00000180
        /*0b08*/ 	.short	0x010a
        /*0b0a*/ 	.byte	0xff
	.zero		1


	//   ....[160]....
        /*0b0c*/ 	.word	0x0000af60
        /*0b10*/ 	.word	0x00000002
        /*0b14*/ 	.word	0x00000150
        /*0b18*/ 	.short	0x010a
        /*0b1a*/ 	.byte	0xff
	.zero		1


	//   ....[161]....
        /*0b1c*/ 	.word	0x0000afc0
        /*0b20*/ 	.word	0x00000002
        /*0b24*/ 	.word	0x00000148
        /*0b28*/ 	.short	0x010a
        /*0b2a*/ 	.byte	0xff
	.zero		1


	//   ....[162]....
        /*0b2c*/ 	.word	0x0000b020
        /*0b30*/ 	.word	0x00000003
        /*0b34*/ 	.word	0x00000120
        /*0b38*/ 	.short	0x010a
        /*0b3a*/ 	.byte	0xff
	.zero		1


	//   ....[163]....
        /*0b3c*/ 	.word	0x0000b080
        /*0b40*/ 	.word	0x00000003
        /*0b44*/ 	.word	0x00000128
        /*0b48*/ 	.short	0x010a
        /*0b4a*/ 	.byte	0xff
	.zero		1


	//   ....[164]....
        /*0b4c*/ 	.word	0x0000b0e0
        /*0b50*/ 	.word	0x00000003
        /*0b54*/ 	.word	0x00000130
        /*0b58*/ 	.short	0x010a
        /*0b5a*/ 	.byte	0xff
	.zero		1


	//   ....[165]....
        /*0b5c*/ 	.word	0x0000b140
        /*0b60*/ 	.word	0x00000003
        /*0b64*/ 	.word	0x00000138
        /*0b68*/ 	.short	0x010a
        /*0b6a*/ 	.byte	0xff
	.zero		1


	//   ....[166]....
        /*0b6c*/ 	.word	0x0000b1a0
        /*0b70*/ 	.word	0x00000000
        /*0b74*/ 	.word	0x00000120
        /*0b78*/ 	.short	0x010a
        /*0b7a*/ 	.byte	0xff
	.zero		1


	//   ....[167]....
        /*0b7c*/ 	.word	0x0000b200
        /*0b80*/ 	.word	0x00000000
        /*0b84*/ 	.word	0x00000128
        /*0b88*/ 	.short	0x010a
        /*0b8a*/ 	.byte	0xff
	.zero		1


	//   ....[168]....
        /*0b8c*/ 	.word	0x0000b260
        /*0b90*/ 	.word	0x00000000
        /*0b94*/ 	.word	0x00000130
        /*0b98*/ 	.short	0x010a
        /*0b9a*/ 	.byte	0xff
	.zero		1


	//   ....[169]....
        /*0b9c*/ 	.word	0x0000b2c0
        /*0ba0*/ 	.word	0x00000000
        /*0ba4*/ 	.word	0x00000150
        /*0ba8*/ 	.short	0x010a
        /*0baa*/ 	.byte	0xff
	.zero		1


	//   ....[170]....
        /*0bac*/ 	.word	0x0000b320
        /*0bb0*/ 	.word	0x00000002
        /*0bb4*/ 	.word	0x00000100
        /*0bb8*/ 	.short	0x010a
        /*0bba*/ 	.byte	0xff
	.zero		1


	//   ....[171]....
        /*0bbc*/ 	.word	0x0000b370
        /*0bc0*/ 	.word	0x00000069
        /*0bc4*/ 	.word	0x00000160
        /*0bc8*/ 	.short	0x010a
        /*0bca*/ 	.byte	0xff
	.zero		1


	//   ....[172]....
        /*0bcc*/ 	.word	0x0000b3c0
        /*0bd0*/ 	.word	0x00000003
        /*0bd4*/ 	.word	0x00000100
        /*0bd8*/ 	.short	0x010a
        /*0bda*/ 	.byte	0xff
	.zero		1


	//   ....[173]....
        /*0bdc*/ 	.word	0x0000b410
        /*0be0*/ 	.word	0x00000046
        /*0be4*/ 	.word	0x00000100
        /*0be8*/ 	.short	0x010a
        /*0bea*/ 	.byte	0xff
	.zero		1


	//   ....[174]....
        /*0bec*/ 	.word	0x0000b460
        /*0bf0*/ 	.word	0x00000045
        /*0bf4*/ 	.word	0x00000100
        /*0bf8*/ 	.short	0x010a
        /*0bfa*/ 	.byte	0xff
	.zero		1


	//----- nvinfo : EIATTR_NUM_MBARRIERS
	.align		4
.L_47:
        /*0bfc*/ 	.byte	0x03, 0x38
        /*0bfe*/ 	.short	0x0031


	//----- nvinfo : EIATTR_EXIT_INSTR_OFFSETS
	.align		4
        /*0c00*/ 	.byte	0x04, 0x1c
        /*0c02*/ 	.short	(.L_49 - .L_48)


	//   ....[0]....
.L_48:
        /*0c04*/ 	.word	0x00003650


	//   ....[1]....
        /*0c08*/ 	.word	0x00003900


	//   ....[2]....
        /*0c0c*/ 	.word	0x00003960


	//   ....[3]....
        /*0c10*/ 	.word	0x00004b00


	//   ....[4]....
        /*0c14*/ 	.word	0x00005dd0


	//   ....[5]....
        /*0c18*/ 	.word	0x00005e10


	//   ....[6]....
        /*0c1c*/ 	.word	0x0000a370


	//   ....[7]....
        /*0c20*/ 	.word	0x0000a3f0


	//   ....[8]....
        /*0c24*/ 	.word	0x0000a420


	//   ....[9]....
        /*0c28*/ 	.word	0x0000a4a0


	//----- nvinfo : EIATTR_MAX_THREADS
	.align		4
.L_49:
        /*0c2c*/ 	.byte	0x04, 0x05
        /*0c2e*/ 	.short	(.L_51 - .L_50)
.L_50:
        /*0c30*/ 	.word	0x00000100
        /*0c34*/ 	.word	0x00000001
        /*0c38*/ 	.word	0x00000001


	//----- nvinfo : EIATTR_CRS_STACK_SIZE
	.align		4
.L_51:
        /*0c3c*/ 	.byte	0x04, 0x1e
        /*0c3e*/ 	.short	(.L_53 - .L_52)
.L_52:
        /*0c40*/ 	.word	0x00000000


	//----- nvinfo : EIATTR_CBANK_PARAM_SIZE
	.align		4
.L_53:
        /*0c44*/ 	.byte	0x03, 0x19
        /*0c46*/ 	.short	0x0800


	//----- nvinfo : EIATTR_PARAM_CBANK
	.align		4
        /*0c48*/ 	.byte	0x04, 0x0a
        /*0c4a*/ 	.short	(.L_55 - .L_54)
	.align		4
.L_54:
        /*0c4c*/ 	.word	index@(.nv.constant0._ZN7cutlass13device_kernelINS_4conv6kernel13ConvUniversalINS1_16ConvProblemShapeILNS1_8OperatorE1ELi2EEENS1_10collective14CollectiveConvINS1_47MainloopSm100TmaUmmaWarpSpecializedImplicitGemmILS5_1ELi16ELi2ELi1ELi2EN4cute5tupleIJNSA_1CILi2EEENSC_ILi1EEESE_EEEEENSB_IJNSC_ILi256EEENSC_ILi128EEENSB_IJNSC_ILi32EEEEEEEEENS_6half_tESM_NSA_8TiledMMAINSA_8MMA_AtomIJNSA_26SM100_MMA_F16BF16_2x1SM_SSISM_SM_fLi256ELi128ELNSA_4UMMA5MajorE0ELSR_1ELNSQ_7ScaleInE0ELSS_0EEEEEENSA_6LayoutINSB_IJSE_SE_SE_EEENSB_IJNSC_ILi0EEESX_SX_EEEEENSB_IJNSA_10UnderscoreES10_S10_EEEEENS7_6detail27Sm100ImplicitGemmTileTraitsINSA_25SM100_TMA_2SM_LOAD_IM2COLENSA_14ComposedLayoutINSA_7SwizzleILi2ELi4ELi3EEENSA_18smem_ptr_flag_bitsILi16EEENSV_INSB_IJNSC_ILi8EEESJ_EEENSB_IJSJ_SE_EEEEEEEvEENS14_INSA_18SM100_TMA_2SM_LOADENS16_INS17_ILi3ELi4ELi3EEES1A_NSV_INSB_IJNSC_ILi64EEES1B_EEENSB_IJSE_S1J_EEEEEEEvEEEENS_8epilogue10collective18CollectiveEpilogueINS1Q_23Sm100TmaWarpSpecializedILi4ELi2ELi32ELb1ELb0EEEJNSB_IJSI_SI_SK_EEENSB_IJNSV_ISI_SE_EENSV_ISJ_SE_EEEEESM_NSB_IJNSB_IJlllEEESE_SX_EEESM_S20_NS1Q_6fusion15FusionCallbacksIS1U_NS21_17LinearCombinationISM_fSM_fLNS_15FloatRoundStyleE2EEES1V_S1Y_JEEENSA_5SM1004TMEM4LOAD26SM100_TMEM_LOAD_32dp32b32xENSA_20SM90_TMA_LOAD_IM2COLES1F_NSA_39AutoVectorizingCopyWithAssumedAlignmentILi128EEENSA_21SM90_TMA_STORE_IM2COLES1F_S2D_S2D_EEEvvEEEEvNT_6ParamsE)
        /*0c50*/ 	.short	0x0380
        /*0c52*/ 	.short	0x0800


	//----- nvinfo : EIATTR_SW_WAR
	.align		4
.L_55:
        /*0c54*/ 	.byte	0x04, 0x36
        /*0c56*/ 	.short	(.L_57 - .L_56)
.L_56:
        /*0c58*/ 	.word	0x00000008
.L_57:


//--------------------- .nv.callgraph             --------------------------
	.section	.nv.callgraph,"",@"SHT_CUDA_CALLGRAPH"
	.align	4
	.sectionentsize	8
	.align		4
        /*0000*/ 	.word	0x00000000
	.align		4
        /*0004*/ 	.word	0xffffffff
	.align		4
        /*0008*/ 	.word	index@(_ZN7cutlass13device_kernelINS_4conv6kernel13ConvUniversalINS1_16ConvProblemShapeILNS1_8OperatorE1ELi2EEENS1_10collective14CollectiveConvINS1_47MainloopSm100TmaUmmaWarpSpecializedImplicitGemmILS5_1ELi16ELi2ELi1ELi2EN4cute5tupleIJNSA_1CILi2EEENSC_ILi1EEESE_EEEEENSB_IJNSC_ILi256EEENSC_ILi128EEENSB_IJNSC_ILi32EEEEEEEEENS_6half_tESM_NSA_8TiledMMAINSA_8MMA_AtomIJNSA_26SM100_MMA_F16BF16_2x1SM_SSISM_SM_fLi256ELi128ELNSA_4UMMA5MajorE0ELSR_1ELNSQ_7ScaleInE0ELSS_0EEEEEENSA_6LayoutINSB_IJSE_SE_SE_EEENSB_IJNSC_ILi0EEESX_SX_EEEEENSB_IJNSA_10UnderscoreES10_S10_EEEEENS7_6detail27Sm100ImplicitGemmTileTraitsINSA_25SM100_TMA_2SM_LOAD_IM2COLENSA_14ComposedLayoutINSA_7SwizzleILi2ELi4ELi3EEENSA_18smem_ptr_flag_bitsILi16EEENSV_INSB_IJNSC_ILi8EEESJ_EEENSB_IJSJ_SE_EEEEEEEvEENS14_INSA_18SM100_TMA_2SM_LOADENS16_INS17_ILi3ELi4ELi3EEES1A_NSV_INSB_IJNSC_ILi64EEES1B_EEENSB_IJSE_S1J_EEEEEEEvEEEENS_8epilogue10collective18CollectiveEpilogueINS1Q_23Sm100TmaWarpSpecializedILi4ELi2ELi32ELb1ELb0EEEJNSB_IJSI_SI_SK_EEENSB_IJNSV_ISI_SE_EENSV_ISJ_SE_EEEEESM_NSB_IJNSB_IJlllEEESE_SX_EEESM_S20_NS1Q_6fusion15FusionCallbacksIS1U_NS21_17LinearCombinationISM_fSM_fLNS_15FloatRoundStyleE2EEES1V_S1Y_JEEENSA_5SM1004TMEM4LOAD26SM100_TMEM_LOAD_32dp32b32xENSA_20SM90_TMA_LOAD_IM2COLES1F_NSA_39AutoVectorizingCopyWithAssumedAlignmentILi128EEENSA_21SM90_TMA_STORE_IM2COLES1F_S2D_S2D_EEEvvEEEEvNT_6ParamsE)
	.align		4
        /*000c*/ 	.word	index@(__assertfail)
	.align		4
        /*0010*/ 	.word	0x00000000
	.align		4
        /*0014*/ 	.word	0xfffffffe
	.align		4
        /*0018*/ 	.word	0x00000000
	.align		4
        /*001c*/ 	.word	0xfffffffd
	.align		4
        /*0020*/ 	.word	0x00000000
	.align		4
        /*0024*/ 	.word	0xfffffffc


//--------------------- .nv.constant4             --------------------------
	.section	.nv.constant4,"a",@progbits
	.align	8
	.align		8
.nv.constant4:
        /*0000*/ 	.dword	__assertfail
	.align		8
        /*0008*/ 	.dword	__unnamed_1
	.align		8
        /*0010*/ 	.dword	__unnamed_2
	.align		8
        /*0018*/ 	.dword	_ZN39_INTERNAL_a18f64d8_4_k_cu_507de9d1_32074cuda3std3__45__cpo5beginE
	.align		8
        /*0020*/ 	.dword	_ZN39_INTERNAL_a18f64d8_4_k_cu_507de9d1_32074cuda3std3__45__cpo3endE
	.align		8
        /*0028*/ 	.dword	_ZN39_INTERNAL_a18f64d8_4_k_cu_507de9d1_32074cuda3std3__45__cpo6cbeginE
	.align		8
        /*0030*/ 	.dword	_ZN39_INTERNAL_a18f64d8_4_k_cu_507de9d1_32074cuda3std3__45__cpo4cendE
	.align		8
        /*0038*/ 	.dword	_ZN39_INTERNAL_a18f64d8_4_k_cu_507de9d1_32074cuda3std3__441_GLOBAL__N__a18f64d8_4_k_cu_507de9d1_32076ignoreE
	.align		8
        /*0040*/ 	.dword	_ZN39_INTERNAL_a18f64d8_4_k_cu_507de9d1_32074cuda3std3__419piecewise_constructE
	.align		8
        /*0048*/ 	.dword	_ZN39_INTERNAL_a18f64d8_4_k_cu_507de9d1_32074cuda3std3__48in_placeE
	.align		8
        /*0050*/ 	.dword	_ZN39_INTERNAL_a18f64d8_4_k_cu_507de9d1_32074cuda3std6ranges3__45__cpo4swapE
	.align		8
        /*0058*/ 	.dword	_ZN39_INTERNAL_a18f64d8_4_k_cu_507de9d1_32074cuda3std6ranges3__45__cpo9iter_moveE
	.align		8
        /*0060*/ 	.dword	_ZN39_INTERNAL_a18f64d8_4_k_cu_507de9d1_32074cute7productE
	.align		8
        /*0068*/ 	.dword	_ZN39_INTERNAL_a18f64d8_4_k_cu_507de9d1_32074cute1_E
	.align		8
        /*0070*/ 	.dword	$str$27
	.align		8
        /*0078*/ 	.dword	$str$28
	.align		8
        /*0080*/ 	.dword	$str$29
	.align		8
        /*0088*/ 	.dword	$str$30


//--------------------- .text._ZN7cutlass13device_kernelINS_4conv6kernel13ConvUniversalINS1_16ConvProblemShapeILNS1_8OperatorE1ELi2EEENS1_10collective14CollectiveConvINS1_47MainloopSm100TmaUmmaWarpSpecializedImplicitGemmILS5_1ELi16ELi2ELi1ELi2EN4cute5tupleIJNSA_1CILi2EEENSC_ILi1EEESE_EEEEENSB_IJNSC_ILi256EEENSC_ILi128EEENSB_IJNSC_ILi32EEEEEEEEENS_6half_tESM_NSA_8TiledMMAINSA_8MMA_AtomIJNSA_26SM100_MMA_F16BF16_2x1SM_SSISM_SM_fLi256ELi128ELNSA_4UMMA5MajorE0ELSR_1ELNSQ_7ScaleInE0ELSS_0EEEEEENSA_6LayoutINSB_IJSE_SE_SE_EEENSB_IJNSC_ILi0EEESX_SX_EEEEENSB_IJNSA_10UnderscoreES10_S10_EEEEENS7_6detail27Sm100ImplicitGemmTileTraitsINSA_25SM100_TMA_2SM_LOAD_IM2COLENSA_14ComposedLayoutINSA_7SwizzleILi2ELi4ELi3EEENSA_18smem_ptr_flag_bitsILi16EEENSV_INSB_IJNSC_ILi8EEESJ_EEENSB_IJSJ_SE_EEEEEEEvEENS14_INSA_18SM100_TMA_2SM_LOADENS16_INS17_ILi3ELi4ELi3EEES1A_NSV_INSB_IJNSC_ILi64EEES1B_EEENSB_IJSE_S1J_EEEEEEEvEEEENS_8epilogue10collective18CollectiveEpilogueINS1Q_23Sm100TmaWarpSpecializedILi4ELi2ELi32ELb1ELb0EEEJNSB_IJSI_SI_SK_EEENSB_IJNSV_ISI_SE_EENSV_ISJ_SE_EEEEESM_NSB_IJNSB_IJlllEEESE_SX_EEESM_S20_NS1Q_6fusion15FusionCallbacksIS1U_NS21_17LinearCombinationISM_fSM_fLNS_15FloatRoundStyleE2EEES1V_S1Y_JEEENSA_5SM1004TMEM4LOAD26SM100_TMEM_LOAD_32dp32b32xENSA_20SM90_TMA_LOAD_IM2COLES1F_NSA_39AutoVectorizingCopyWithAssumedAlignmentILi128EEENSA_21SM90_TMA_STORE_IM2COLES1F_S2D_S2D_EEEvvEEEEvNT_6ParamsE --------------------------
	.section	.text._ZN7cutlass13device_kernelINS_4conv6kernel13ConvUniversalINS1_16ConvProblemShapeILNS1_8OperatorE1ELi2EEENS1_10collective14CollectiveConvINS1_47MainloopSm100TmaUmmaWarpSpecializedImplicitGemmILS5_1ELi16ELi2ELi1ELi2EN4cute5tupleIJNSA_1CILi2EEENSC_ILi1EEESE_EEEEENSB_IJNSC_ILi256EEENSC_ILi128EEENSB_IJNSC_ILi32EEEEEEEEENS_6half_tESM_NSA_8TiledMMAINSA_8MMA_AtomIJNSA_26SM100_MMA_F16BF16_2x1SM_SSISM_SM_fLi256ELi128ELNSA_4UMMA5MajorE0ELSR_1ELNSQ_7ScaleInE0ELSS_0EEEEEENSA_6LayoutINSB_IJSE_SE_SE_EEENSB_IJNSC_ILi0EEESX_SX_EEEEENSB_IJNSA_10UnderscoreES10_S10_EEEEENS7_6detail27Sm100ImplicitGemmTileTraitsINSA_25SM100_TMA_2SM_LOAD_IM2COLENSA_14ComposedLayoutINSA_7SwizzleILi2ELi4ELi3EEENSA_18smem_ptr_flag_bitsILi16EEENSV_INSB_IJNSC_ILi8EEESJ_EEENSB_IJSJ_SE_EEEEEEEvEENS14_INSA_18SM100_TMA_2SM_LOADENS16_INS17_ILi3ELi4ELi3EEES1A_NSV_INSB_IJNSC_ILi64EEES1B_EEENSB_IJSE_S1J_EEEEEEEvEEEENS_8epilogue10collective18CollectiveEpilogueINS1Q_23Sm100TmaWarpSpecializedILi4ELi2ELi32ELb1ELb0EEEJNSB_IJSI_SI_SK_EEENSB_IJNSV_ISI_SE_EENSV_ISJ_SE_EEEEESM_NSB_IJNSB_IJlllEEESE_SX_EEESM_S20_NS1Q_6fusion15FusionCallbacksIS1U_NS21_17LinearCombinationISM_fSM_fLNS_15FloatRoundStyleE2EEES1V_S1Y_JEEENSA_5SM1004TMEM4LOAD26SM100_TMEM_LOAD_32dp32b32xENSA_20SM90_TMA_LOAD_IM2COLES1F_NSA_39AutoVectorizingCopyWithAssumedAlignmentILi128EEENSA_21SM90_TMA_STORE_IM2COLES1F_S2D_S2D_EEEvvEEEEvNT_6ParamsE,"ax",@progbits
	.align	128
.text._ZN7cutlass13device_kernelINS_4conv6kernel13ConvUniversalINS1_16ConvProblemShapeILNS1_8OperatorE1ELi2EEENS1_10collective14CollectiveConvINS1_47MainloopSm100TmaUmmaWarpSpecializedImplicitGemmILS5_1ELi16ELi2ELi1ELi2EN4cute5tupleIJNSA_1CILi2EEENSC_ILi1EEESE_EEEEENSB_IJNSC_ILi256EEENSC_ILi128EEENSB_IJNSC_ILi32EEEEEEEEENS_6half_tESM_NSA_8TiledMMAINSA_8MMA_AtomIJNSA_26SM100_MMA_F16BF16_2x1SM_SSISM_SM_fLi256ELi128ELNSA_4UMMA5MajorE0ELSR_1ELNSQ_7ScaleInE0ELSS_0EEEEEENSA_6LayoutINSB_IJSE_SE_SE_EEENSB_IJNSC_ILi0EEESX_SX_EEEEENSB_IJNSA_10UnderscoreES10_S10_EEEEENS7_6detail27Sm100ImplicitGemmTileTraitsINSA_25SM100_TMA_2SM_LOAD_IM2COLENSA_14ComposedLayoutINSA_7SwizzleILi2ELi4ELi3EEENSA_18smem_ptr_flag_bitsILi16EEENSV_INSB_IJNSC_ILi8EEESJ_EEENSB_IJSJ_SE_EEEEEEEvEENS14_INSA_18SM100_TMA_2SM_LOADENS16_INS17_ILi3ELi4ELi3EEES1A_NSV_INSB_IJNSC_ILi64EEES1B_EEENSB_IJSE_S1J_EEEEEEEvEEEENS_8epilogue10collective18CollectiveEpilogueINS1Q_23Sm100TmaWarpSpecializedILi4ELi2ELi32ELb1ELb0EEEJNSB_IJSI_SI_SK_EEENSB_IJNSV_ISI_SE_EENSV_ISJ_SE_EEEEESM_NSB_IJNSB_IJlllEEESE_SX_EEESM_S20_NS1Q_6fusion15FusionCallbacksIS1U_NS21_17LinearCombinationISM_fSM_fLNS_15FloatRoundStyleE2EEES1V_S1Y_JEEENSA_5SM1004TMEM4LOAD26SM100_TMEM_LOAD_32dp32b32xENSA_20SM90_TMA_LOAD_IM2COLES1F_NSA_39AutoVectorizingCopyWithAssumedAlignmentILi128EEENSA_21SM90_TMA_STORE_IM2COLES1F_S2D_S2D_EEEvvEEEEvNT_6ParamsE:
        .type           _ZN7cutlass13device_kernelINS_4conv6kernel13ConvUniversalINS1_16ConvProblemShapeILNS1_8OperatorE1ELi2EEENS1_10collective14CollectiveConvINS1_47MainloopSm100TmaUmmaWarpSpecializedImplicitGemmILS5_1ELi16ELi2ELi1ELi2EN4cute5tupleIJNSA_1CILi2EEENSC_ILi1EEESE_EEEEENSB_IJNSC_ILi256EEENSC_ILi128EEENSB_IJNSC_ILi32EEEEEEEEENS_6half_tESM_NSA_8TiledMMAINSA_8MMA_AtomIJNSA_26SM100_MMA_F16BF16_2x1SM_SSISM_SM_fLi256ELi128ELNSA_4UMMA5MajorE0ELSR_1ELNSQ_7ScaleInE0ELSS_0EEEEEENSA_6LayoutINSB_IJSE_SE_SE_EEENSB_IJNSC_ILi0EEESX_SX_EEEEENSB_IJNSA_10UnderscoreES10_S10_EEEEENS7_6detail27Sm100ImplicitGemmTileTraitsINSA_25SM100_TMA_2SM_LOAD_IM2COLENSA_14ComposedLayoutINSA_7SwizzleILi2ELi4ELi3EEENSA_18smem_ptr_flag_bitsILi16EEENSV_INSB_IJNSC_ILi8EEESJ_EEENSB_IJSJ_SE_EEEEEEEvEENS14_INSA_18SM100_TMA_2SM_LOADENS16_INS17_ILi3ELi4ELi3EEES1A_NSV_INSB_IJNSC_ILi64EEES1B_EEENSB_IJSE_S1J_EEEEEEEvEEEENS_8epilogue10collective18CollectiveEpilogueINS1Q_23Sm100TmaWarpSpecializedILi4ELi2ELi32ELb1ELb0EEEJNSB_IJSI_SI_SK_EEENSB_IJNSV_ISI_SE_EENSV_ISJ_SE_EEEEESM_NSB_IJNSB_IJlllEEESE_SX_EEESM_S20_NS1Q_6fusion15FusionCallbacksIS1U_NS21_17LinearCombinationISM_fSM_fLNS_15FloatRoundStyleE2EEES1V_S1Y_JEEENSA_5SM1004TMEM4LOAD26SM100_TMEM_LOAD_32dp32b32xENSA_20SM90_TMA_LOAD_IM2COLES1F_NSA_39AutoVectorizingCopyWithAssumedAlignmentILi128EEENSA_21SM90_TMA_STORE_IM2COLES1F_S2D_S2D_EEEvvEEEEvNT_6ParamsE,@function
        .size           _ZN7cutlass13device_kernelINS_4conv6kernel13ConvUniversalINS1_16ConvProblemShapeILNS1_8OperatorE1ELi2EEENS1_10collective14CollectiveConvINS1_47MainloopSm100TmaUmmaWarpSpecializedImplicitGemmILS5_1ELi16ELi2ELi1ELi2EN4cute5tupleIJNSA_1CILi2EEENSC_ILi1EEESE_EEEEENSB_IJNSC_ILi256EEENSC_ILi128EEENSB_IJNSC_ILi32EEEEEEEEENS_6half_tESM_NSA_8TiledMMAINSA_8MMA_AtomIJNSA_26SM100_MMA_F16BF16_2x1SM_SSISM_SM_fLi256ELi128ELNSA_4UMMA5MajorE0ELSR_1ELNSQ_7ScaleInE0ELSS_0EEEEEENSA_6LayoutINSB_IJSE_SE_SE_EEENSB_IJNSC_ILi0EEESX_SX_EEEEENSB_IJNSA_10UnderscoreES10_S10_EEEEENS7_6detail27Sm100ImplicitGemmTileTraitsINSA_25SM100_TMA_2SM_LOAD_IM2COLENSA_14ComposedLayoutINSA_7SwizzleILi2ELi4ELi3EEENSA_18smem_ptr_flag_bitsILi16EEENSV_INSB_IJNSC_ILi8EEESJ_EEENSB_IJSJ_SE_EEEEEEEvEENS14_INSA_18SM100_TMA_2SM_LOADENS16_INS17_ILi3ELi4ELi3EEES1A_NSV_INSB_IJNSC_ILi64EEES1B_EEENSB_IJSE_S1J_EEEEEEEvEEEENS_8epilogue10collective18CollectiveEpilogueINS1Q_23Sm100TmaWarpSpecializedILi4ELi2ELi32ELb1ELb0EEEJNSB_IJSI_SI_SK_EEENSB_IJNSV_ISI_SE_EENSV_ISJ_SE_EEEEESM_NSB_IJNSB_IJlllEEESE_SX_EEESM_S20_NS1Q_6fusion15FusionCallbacksIS1U_NS21_17LinearCombinationISM_fSM_fLNS_15FloatRoundStyleE2EEES1V_S1Y_JEEENSA_5SM1004TMEM4LOAD26SM100_TMEM_LOAD_32dp32b32xENSA_20SM90_TMA_LOAD_IM2COLES1F_NSA_39AutoVectorizingCopyWithAssumedAlignmentILi128EEENSA_21SM90_TMA_STORE_IM2COLES1F_S2D_S2D_EEEvvEEEEvNT_6ParamsE,(.L_x_224 - _ZN7cutlass13device_kernelINS_4conv6kernel13ConvUniversalINS1_16ConvProblemShapeILNS1_8OperatorE1ELi2EEENS1_10collective14CollectiveConvINS1_47MainloopSm100TmaUmmaWarpSpecializedImplicitGemmILS5_1ELi16ELi2ELi1ELi2EN4cute5tupleIJNSA_1CILi2EEENSC_ILi1EEESE_EEEEENSB_IJNSC_ILi256EEENSC_ILi128EEENSB_IJNSC_ILi32EEEEEEEEENS_6half_tESM_NSA_8TiledMMAINSA_8MMA_AtomIJNSA_26SM100_MMA_F16BF16_2x1SM_SSISM_SM_fLi256ELi128ELNSA_4UMMA5MajorE0ELSR_1ELNSQ_7ScaleInE0ELSS_0EEEEEENSA_6LayoutINSB_IJSE_SE_SE_EEENSB_IJNSC_ILi0EEESX_SX_EEEEENSB_IJNSA_10UnderscoreES10_S10_EEEEENS7_6detail27Sm100ImplicitGemmTileTraitsINSA_25SM100_TMA_2SM_LOAD_IM2COLENSA_14ComposedLayoutINSA_7SwizzleILi2ELi4ELi3EEENSA_18smem_ptr_flag_bitsILi16EEENSV_INSB_IJNSC_ILi8EEESJ_EEENSB_IJSJ_SE_EEEEEEEvEENS14_INSA_18SM100_TMA_2SM_LOADENS16_INS17_ILi3ELi4ELi3EEES1A_NSV_INSB_IJNSC_ILi64EEES1B_EEENSB_IJSE_S1J_EEEEEEEvEEEENS_8epilogue10collective18CollectiveEpilogueINS1Q_23Sm100TmaWarpSpecializedILi4ELi2ELi32ELb1ELb0EEEJNSB_IJSI_SI_SK_EEENSB_IJNSV_ISI_SE_EENSV_ISJ_SE_EEEEESM_NSB_IJNSB_IJlllEEESE_SX_EEESM_S20_NS1Q_6fusion15FusionCallbacksIS1U_NS21_17LinearCombinationISM_fSM_fLNS_15FloatRoundStyleE2EEES1V_S1Y_JEEENSA_5SM1004TMEM4LOAD26SM100_TMEM_LOAD_32dp32b32xENSA_20SM90_TMA_LOAD_IM2COLES1F_NSA_39AutoVectorizingCopyWithAssumedAlignmentILi128EEENSA_21SM90_TMA_STORE_IM2COLES1F_S2D_S2D_EEEvvEEEEvNT_6ParamsE)
        .other          _ZN7cutlass13device_kernelINS_4conv6kernel13ConvUniversalINS1_16ConvProblemShapeILNS1_8OperatorE1ELi2EEENS1_10collective14CollectiveConvINS1_47MainloopSm100TmaUmmaWarpSpecializedImplicitGemmILS5_1ELi16ELi2ELi1ELi2EN4cute5tupleIJNSA_1CILi2EEENSC_ILi1EEESE_EEEEENSB_IJNSC_ILi256EEENSC_ILi128EEENSB_IJNSC_ILi32EEEEEEEEENS_6half_tESM_NSA_8TiledMMAINSA_8MMA_AtomIJNSA_26SM100_MMA_F16BF16_2x1SM_SSISM_SM_fLi256ELi128ELNSA_4UMMA5MajorE0ELSR_1ELNSQ_7ScaleInE0ELSS_0EEEEEENSA_6LayoutINSB_IJSE_SE_SE_EEENSB_IJNSC_ILi0EEESX_SX_EEEEENSB_IJNSA_10UnderscoreES10_S10_EEEEENS7_6detail27Sm100ImplicitGemmTileTraitsINSA_25SM100_TMA_2SM_LOAD_IM2COLENSA_14ComposedLayoutINSA_7SwizzleILi2ELi4ELi3EEENSA_18smem_ptr_flag_bitsILi16EEENSV_INSB_IJNSC_ILi8EEESJ_EEENSB_IJSJ_SE_EEEEEEEvEENS14_INSA_18SM100_TMA_2SM_LOADENS16_INS17_ILi3ELi4ELi3EEES1A_NSV_INSB_IJNSC_ILi64EEES1B_EEENSB_IJSE_S1J_EEEEEEEvEEEENS_8epilogue10collective18CollectiveEpilogueINS1Q_23Sm100TmaWarpSpecializedILi4ELi2ELi32ELb1ELb0EEEJNSB_IJSI_SI_SK_EEENSB_IJNSV_ISI_SE_EENSV_ISJ_SE_EEEEESM_NSB_IJNSB_IJlllEEESE_SX_EEESM_S20_NS1Q_6fusion15FusionCallbacksIS1U_NS21_17LinearCombinationISM_fSM_fLNS_15FloatRoundStyleE2EEES1V_S1Y_JEEENSA_5SM1004TMEM4LOAD26SM100_TMEM_LOAD_32dp32b32xENSA_20SM90_TMA_LOAD_IM2COLES1F_NSA_39AutoVectorizingCopyWithAssumedAlignmentILi128EEENSA_21SM90_TMA_STORE_IM2COLES1F_S2D_S2D_EEEvvEEEEvNT_6ParamsE,@"STO_CUDA_ENTRY STV_DEFAULT"
_ZN7cutlass13device_kernelINS_4conv6kernel13ConvUniversalINS1_16ConvProblemShapeILNS1_8OperatorE1ELi2EEENS1_10collective14CollectiveConvINS1_47MainloopSm100TmaUmmaWarpSpecializedImplicitGemmILS5_1ELi16ELi2ELi1ELi2EN4cute5tupleIJNSA_1CILi2EEENSC_ILi1EEESE_EEEEENSB_IJNSC_ILi256EEENSC_ILi128EEENSB_IJNSC_ILi32EEEEEEEEENS_6half_tESM_NSA_8TiledMMAINSA_8MMA_AtomIJNSA_26SM100_MMA_F16BF16_2x1SM_SSISM_SM_fLi256ELi128ELNSA_4UMMA5MajorE0ELSR_1ELNSQ_7ScaleInE0ELSS_0EEEEEENSA_6LayoutINSB_IJSE_SE_SE_EEENSB_IJNSC_ILi0EEESX_SX_EEEEENSB_IJNSA_10UnderscoreES10_S10_EEEEENS7_6detail27Sm100ImplicitGemmTileTraitsINSA_25SM100_TMA_2SM_LOAD_IM2COLENSA_14ComposedLayoutINSA_7SwizzleILi2ELi4ELi3EEENSA_18smem_ptr_flag_bitsILi16EEENSV_INSB_IJNSC_ILi8EEESJ_EEENSB_IJSJ_SE_EEEEEEEvEENS14_INSA_18SM100_TMA_2SM_LOADENS16_INS17_ILi3ELi4ELi3EEES1A_NSV_INSB_IJNSC_ILi64EEES1B_EEENSB_IJSE_S1J_EEEEEEEvEEEENS_8epilogue10collective18CollectiveEpilogueINS1Q_23Sm100TmaWarpSpecializedILi4ELi2ELi32ELb1ELb0EEEJNSB_IJSI_SI_SK_EEENSB_IJNSV_ISI_SE_EENSV_ISJ_SE_EEEEESM_NSB_IJNSB_IJlllEEESE_SX_EEESM_S20_NS1Q_6fusion15FusionCallbacksIS1U_NS21_17LinearCombinationISM_fSM_fLNS_15FloatRoundStyleE2EEES1V_S1Y_JEEENSA_5SM1004TMEM4LOAD26SM100_TMEM_LOAD_32dp32b32xENSA_20SM90_TMA_LOAD_IM2COLES1F_NSA_39AutoVectorizingCopyWithAssumedAlignmentILi128EEENSA_21SM90_TMA_STORE_IM2COLES1F_S2D_S2D_EEEvvEEEEvNT_6ParamsE:
[----:B------:R-:W1:Y:S01]  /*0000*/  LDC R1, c[0x0][0x37c] ;  /* 0x0000df00ff017b82 */ /* 0x000e620000000800 */
[----:B------:R-:W2:Y:S01]  /*0010*/  S2R R85, SR_TID.X ;  /* 0x0000000000557919 */ /* 0x000ea20000002100 */
[----:B------:R-:W3:Y:S06]  /*0020*/  LDCU.64 UR8, c[0x0][0x890] ;  /* 0x00011200ff0877ac */ /* 0x000eec0008000a00 */
[----:B------:R-:W4:Y:S01]  /*0030*/  S2UR UR4, SR_CgaCtaId ;  /* 0x00000000000479c3 */ /* 0x000f220000008800 */
[----:B-1----:R-:W-:Y:S01]  /*0040*/  VIADD R1, R1, 0xfffffff8 ;  /* 0xfffffff801017836 */ /* 0x002fe20000000000 */
[----:B------:R-:W-:-:S02]  /*0050*/  PRMT R87, RZ, 0x7610, R87 ;  /* 0x00007610ff577816 */ /* 0x000fc40000000057 */
[----:B------:R-:W-:Y:S02]  /*0060*/  ELECT P1, URZ, PT ;  /* 0x0000000000ff782f */ /* 0x000fe40003820000 */
[----:B------:R-:W-:Y:S01]  /*0070*/  R2UR UR48, R1 ;  /* 0x00000000013072ca */ /* 0x000fe200000e0000 */
[----:B---3--:R-:W-:-:S04]  /*0080*/  UISETP.NE.U32.AND UP0, UPT, UR8, URZ, UPT ;  /* 0x000000ff0800728c */ /* 0x008fc8000bf05070 */
[----:B------:R-:W-:Y:S02]  /*0090*/  UISETP.NE.AND.EX UP0, UPT, UR9, URZ, UPT, UP0 ;  /* 0x000000ff0900728c */ /* 0x000fe4000bf05300 */
[----:B----4-:R-:W-:Y:S02]  /*00a0*/  ULOP3.LUT UR31, UR4, 0x1, URZ, 0xc0, !UPT ;  /* 0x00000001041f7892 */ /* 0x010fe4000f8ec0ff */
[----:B------:R-:W-:Y:S01]  /*00b0*/  ULOP3.LUT UR30, UR4, 0x1, URZ, 0x3c, !UPT ;  /* 0x00000001041e7892 */ /* 0x000fe2000f8e3cff */
[----:B--2---:R-:W-:-:S05]  /*00c0*/  SHF.R.U32.HI R88, RZ, 0x5, R85 ;  /* 0x00000005ff587819 */ /* 0x004fca0000011655 */
[----:B------:R-:W1:Y:S02]  /*00d0*/  SHFL.IDX PT, R0, R88, RZ, 0x1f ;  /* 0x00001fff58007589 */ /* 0x000e6400000e0000 */
[----:B-1----:R-:W-:Y:S01]  /*00e0*/  R2UR UR18, R0 ;  /* 0x00000000001272ca */ /* 0x002fe200000e0000 */
[----:B------:R-:W-:-:S14]  /*00f0*/  BRA.U UP0, `(.L_x_0) ;  /* 0x0000000100307547 */ /* 0x000fdc000b800000 */
[----:B------:R-:W1:Y:S02]  /*0100*/  LDCU.64 UR4, c[0x0][0x888] ;  /* 0x00011100ff0477ac */ /* 0x000e640008000a00 */
[----:B-1----:R-:W-:-:S04]  /*0110*/  UISETP.NE.U32.AND UP0, UPT, UR4, URZ, UPT ;  /* 0x000000ff0400728c */ /* 0x002fc8000bf05070 */
[----:B------:R-:W-:-:S09]  /*0120*/  UISETP.NE.AND.EX UP0, UPT, UR5, URZ, UPT, UP0 ;  /* 0x000000ff0500728c */ /* 0x000fd2000bf05300 */
[----:B------:R-:W-:Y:S05]  /*0130*/  BRA.U !UP0, `(.L_x_1) ;  /* 0x0000000108147547 */ /* 0x000fea000b800000 */
[----:B------:R-:W1:Y:S01]  /*0140*/  LDC.64 R2, c[0x0][0x888] ;  /* 0x00022200ff027b82 */ /* 0x000e620000000a00 */
[----:B------:R-:W1:Y:S02]  /*0150*/  LDCU.64 UR4, c[0x0][0x358] ;  /* 0x00006b00ff0477ac */ /* 0x000e640008000a00 */
[----:B-1----:R1:W5:Y:S01]  /*0160*/  LDG.E R41, desc[UR4][R2.64] ;  /* 0x0000000402297981 */ /* 0x002362000c1e1900 */
[----:B------:R-:W-:Y:S01]  /*0170*/  HFMA2 R87, -RZ, RZ, 0, 5.9604644775390625e-08 ;  /* 0x00000001ff577431 */ /* 0x000fe200000001ff */
[----:B------:R-:W-:Y:S05]  /*0180*/  BRA `(.L_x_0) ;  /* 0x00000000000c7947 */ /* 0x000fea0003800000 */
.L_x_1:
[----:B------:R-:W1:Y:S01]  /*0190*/  LDCU UR4, c[0x0][0x880] ;  /* 0x00011000ff0477ac */ /* 0x000e620008000800 */
[----:B------:R-:W-:Y:S01]  /*01a0*/  HFMA2 R87, -RZ, RZ, 0, 5.9604644775390625e-08 ;  /* 0x00000001ff577431 */ /* 0x000fe200000001ff */
[----:B-1----:R-:W-:-:S07]  /*01b0*/  MOV R41, UR4 ;  /* 0x0000000400297c02 */ /* 0x002fce0008000f00 */
.L_x_0:
[----:B------:R-:W2:Y:S02]  /*01c0*/  LDCU.64 UR4, c[0x0][0x8b0] ;  /* 0x00011600ff0477ac */ /* 0x000ea40008000a00 */
[----:B--2---:R-:W-:-:S04]  /*01d0*/  UISETP.NE.U32.AND UP0, UPT, UR4, URZ, UPT ;  /* 0x000000ff0400728c */ /* 0x004fc8000bf05070 */
[----:B------:R-:W-:-:S09]  /*01e0*/  UISETP.NE.AND.EX UP0, UPT, UR5, URZ, UPT, UP0 ;  /* 0x000000ff0500728c */ /* 0x000fd2000bf05300 */
[----:B------:R-:W-:Y:S05]  /*01f0*/  BRA.U UP0, `(.L_x_2) ;  /* 0x0000000100287547 */ /* 0x000fea000b800000 */
[----:B------:R-:W2:Y:S02]  /*0200*/  LDCU.64 UR4, c[0x0][0x8a8] ;  /* 0x00011500ff0477ac */ /* 0x000ea40008000a00 */
[----:B--2---:R-:W-:-:S04]  /*0210*/  UISETP.NE.U32.AND UP0, UPT, UR4, URZ, UPT ;  /* 0x000000ff0400728c */ /* 0x004fc8000bf05070 */
[----:B------:R-:W-:-:S09]  /*0220*/  UISETP.NE.AND.EX UP0, UPT, UR5, URZ, UPT, UP0 ;  /* 0x000000ff0500728c */ /* 0x000fd2000bf05300 */
[----:B------:R-:W-:Y:S05]  /*0230*/  BRA.U !UP0, `(.L_x_3) ;  /* 0x0000000108107547 */ /* 0x000fea000b800000 */
[----:B------:R-:W2:Y:S01]  /*0240*/  LDC.64 R38, c[0x0][0x8a8] ;  /* 0x00022a00ff267b82 */ /* 0x000ea20000000a00 */
[----:B------:R-:W2:Y:S02]  /*0250*/  LDCU.64 UR4, c[0x0][0x358] ;  /* 0x00006b00ff0477ac */ /* 0x000ea40008000a00 */
[----:B--2---:R2:W5:Y:S01]  /*0260*/  LDG.E R38, desc[UR4][R38.64] ;  /* 0x0000000426267981 */ /* 0x004562000c1e1900 */
[----:B------:R-:W-:Y:S05]  /*0270*/  BRA `(.L_x_2) ;  /* 0x0000000000087947 */ /* 0x000fea0003800000 */
.L_x_3:
[----:B------:R-:W2:Y:S02]  /*0280*/  LDCU UR4, c[0x0][0x8a0] ;  /* 0x00011400ff0477ac */ /* 0x000ea40008000800 */
[----:B--2---:R-:W-:Y:S02]  /*0290*/  MOV R38, UR4 ;  /* 0x0000000400267c02 */ /* 0x004fe40008000f00 */
.L_x_2:
[----:B------:R-:W-:Y:S01]  /*02a0*/  IMAD.U32 R0, RZ, RZ, UR18 ;  /* 0x00000012ff007e24 */ /* 0x000fe2000f8e00ff */
[----:B------:R-:W-:Y:S04]  /*02b0*/  BSSY.RECONVERGENT B0, `(.L_x_4) ;  /* 0x000000c000007945 */ /* 0x000fe80003800200 */
[C---:B------:R-:W-:Y:S02]  /*02c0*/  ISETP.NE.OR P2, PT, R0.reuse, 0x1, !P1 ;  /* 0x000000010000780c */ /* 0x040fe40004f45670 */
[----:B------:R-:W-:-:S11]  /*02d0*/  ISETP.NE.OR P0, PT, R0, 0x3, !P1 ;  /* 0x000000030000780c */ /* 0x000fd60004f05670 */
[----:B------:R-:W-:Y:S05]  /*02e0*/  @P2 BRA `(.L_x_5) ;  /* 0x0000000000202947 */ /* 0x000fea0003800000 */
[----:B------:R-:W3:Y:S02]  /*02f0*/  LDCU.64 UR4, c[0x0][0x348] ;  /* 0x00006900ff0477ac */ /* 0x000ee40008000a00 */
[----:B---3--:R-:W-:Y:S02]  /*0300*/  UIADD3 UR6, UP1, UPT, UR4, 0x80, URZ ;  /* 0x0000008004067890 */ /* 0x008fe4000ff3e0ff */
[----:B------:R-:W-:Y:S02]  /*0310*/  UIADD3 UR4, UP0, UPT, UR4, 0x180, URZ ;  /* 0x0000018004047890 */ /* 0x000fe4000ff1e0ff */
[----:B------:R-:W-:Y:S02]  /*0320*/  UIADD3.X UR7, UPT, UPT, URZ, UR5, URZ, UP1, !UPT ;  /* 0x00000005ff077290 */ /* 0x000fe40008ffe4ff */
[----:B------:R-:W-:-:S07]  /*0330*/  UIADD3.X UR5, UPT, UPT, URZ, UR5, URZ, UP0, !UPT ;  /* 0x00000005ff057290 */ /* 0x000fce00087fe4ff */
[----:B------:R3:W-:Y:S02]  /*0340*/  UTMACCTL.PF [UR6] ;  /* 0x00000000060079b9 */ /* 0x0007e40008040000 */
[----:B------:R3:W-:Y:S02]  /*0350*/  UTMACCTL.PF [UR4] ;  /* 0x00000000040079b9 */ /* 0x0007e40008040000 */
[----:B---3--:R-:W-:Y:S01]  /*0360*/  NOP ;  /* 0x0000000000007918 */ /* 0x008fe20000000000 */
.L_x_5:
[----:B------:R-:W-:Y:S05]  /*0370*/  BSYNC.RECONVERGENT B0 ;  /* 0x0000000000007941 */ /* 0x000fea0003800200 */
.L_x_4:
[----:B------:R-:W-:Y:S04]  /*0380*/  BSSY.RECONVERGENT B0, `(.L_x_6) ;  /* 0x000000a000007945 */ /* 0x000fe80003800200 */
        /* <DEDUP_REMOVED lines=9> */
.L_x_7:
[----:B------:R-:W-:Y:S05]  /*0420*/  BSYNC.RECONVERGENT B0 ;  /* 0x0000000000007941 */ /* 0x000fea0003800200 */
.L_x_6:
[----:B------:R-:W3:Y:S01]  /*0430*/  LDCU.64 UR4, c[0x0][0x888] ;  /* 0x00011100ff0477ac */ /* 0x000ee20008000a00 */
[----:B------:R-:W-:Y:S02]  /*0440*/  UISETP.EQ.U32.AND UP2, UPT, UR8, URZ, UPT ;  /* 0x000000ff0800728c */ /* 0x000fe4000bf42070 */
[----:B------:R-:W-:Y:S02]  /*0450*/  UPLOP3.LUT UP3, UPT, UPT, UPT, UPT, 0x80, 0x8 ;  /* 0x000000000008789c */ /* 0x000fe40003f6f070 */
[----:B---3--:R-:W-:-:S04]  /*0460*/  UISETP.NE.U32.AND UP0, UPT, UR4, URZ, UPT ;  /* 0x000000ff0400728c */ /* 0x008fc8000bf05070 */
[----:B------:R-:W-:-:S04]  /*0470*/  UISETP.NE.AND.EX UP1, UPT, UR5, URZ, UPT, UP0 ;  /* 0x000000ff0500728c */ /* 0x000fc8000bf25300 */
[----:B------:R-:W-:-:S04]  /*0480*/  UISETP.EQ.OR.EX UP4, UPT, UR9, URZ, !UP1, UP2 ;  /* 0x000000ff0900728c */ /* 0x000fc8000cf82720 */
[----:B------:R-:W-:-:S06]  /*0490*/  UP2UR UR4, UPR, URZ, 0x10 ;  /* 0x00000010ff047883 */ /* 0x000fcc0008000000 */
[----:B------:R-:W-:Y:S01]  /*04a0*/  MOV R97, UR4 ;  /* 0x0000000400617c02 */ /* 0x000fe20008000f00 */
[----:B------:R-:W-:Y:S06]  /*04b0*/  BRA.U !UP4, `(.L_x_8) ;  /* 0x000000010c207547 */ /* 0x000fec000b800000 */
[----:B------:R-:W-:Y:S01]  /*04c0*/  UISETP.NE.U32.AND UP2, UPT, UR8, URZ, UPT ;  /* 0x000000ff0800728c */ /* 0x000fe2000bf45070 */
[----:B-----5:R-:W-:Y:S01]  /*04d0*/  FSETP.NEU.AND P0, PT, R41, RZ, PT ;  /* 0x000000ff2900720b */ /* 0x020fe20003f0d000 */
[----:B------:R-:W-:Y:S02]  /*04e0*/  USEL UR4, URZ, 0xffffffff, UP1 ;  /* 0xffffffffff047887 */ /* 0x000fe40008800000 */
[----:B------:R-:W-:-:S10]  /*04f0*/  UISETP.NE.AND.EX UP2, UPT, UR9, URZ, UPT, UP2 ;  /* 0x000000ff0900728c */ /* 0x000fd4000bf45320 */
[----:B------:R-:W-:Y:S01]  /*0500*/  VOTEU.ANY UP0, P0 ;  /* 0x0000000000ff7886 */ /* 0x000fe20000000100 */
[----:B------:R-:W-:-:S04]  /*0510*/  @!UP2 USEL UR4, URZ, 0xffffffff, UP0 ;  /* 0xffffffffff04a887 */ /* 0x000fc80008000000 */
[----:B------:R-:W-:-:S04]  /*0520*/  ULOP3.LUT UR4, UR4, 0x1, URZ, 0xc0, !UPT ;  /* 0x0000000104047892 */ /* 0x000fc8000f8ec0ff */
[----:B------:R-:W-:-:S11]  /*0530*/  UISETP.NE.U32.AND UP3, UPT, UR4, 0x1, UPT ;  /* 0x000000010400788c */ /* 0x000fd6000bf65070 */
.L_x_8:
[----:B------:R-:W3:Y:S01]  /*0540*/  SHFL.IDX PT, R0, R88, RZ, 0x1f ;  /* 0x00001fff58007589 */ /* 0x000ee200000e0000 */
[----:B------:R-:W-:Y:S02]  /*0550*/  UISETP.NE.AND UP5, UPT, UR18, 0x2, UPT ;  /* 0x000000021200788c */ /* 0x000fe4000bfa5270 */
[----:B------:R-:W-:Y:S02]  /*0560*/  UISETP.NE.AND UP0, UPT, UR18, 0x2, UPT ;  /* 0x000000021200788c */ /* 0x000fe4000bf05270 */
[----:B------:R-:W-:Y:S02]  /*0570*/  UISETP.NE.OR UP2, UPT, UR31, URZ, UP5 ;  /* 0x000000ff1f00728c */ /* 0x000fe4000af45670 */
[----:B------:R-:W-:-:S04]  /*0580*/  USEL UR62, URZ, 0x1, UP0 ;  /* 0x00000001ff3e7887 */ /* 0x000fc80008000000 */
[----:B------:R-:W-:Y:S02]  /*0590*/  PLOP3.LUT P3, PT, P1, PT, UP2, 0xae, 0xea ;  /* 0x0000000000ea781c */ /* 0x000fe40000f6f52e */
[----:B---3--:R-:W-:-:S13]  /*05a0*/  ISETP.NE.AND P0, PT, R0, RZ, PT ;  /* 0x000000ff0000720c */ /* 0x008fda0003f05270 */
[----:B------:R-:W-:Y:S05]  /*05b0*/  @P0 BRA `(.L_x_9) ;  /* 0x0000000000b40947 */ /* 0x000fea0003800000 */
[----:B------:R-:W-:Y:S01]  /*05c0*/  ELECT P0, URZ, PT ;  /* 0x0000000000ff782f */ /* 0x000fe20003800000 */
[----:B------:R-:W-:-:S12]  /*05d0*/  BSSY.RECONVERGENT B0, `(.L_x_9) ;  /* 0x000002b000007945 */ /* 0x000fd80003800200 */
[----:B------:R-:W-:Y:S05]  /*05e0*/  @!P0 BRA `(.L_x_10) ;  /* 0x0000000000a48947 */ /* 0x000fea0003800000 */
[----:B------:R-:W3:Y:S01]  /*05f0*/  S2UR UR5, SR_CgaCtaId ;  /* 0x00000000000579c3 */ /* 0x000ee20000008800 */
[----:B------:R-:W-:Y:S01]  /*0600*/  UMOV UR4, 0x400 ;  /* 0x0000040000047882 */ /* 0x000fe20000000000 */
[----:B------:R-:W-:Y:S02]  /*0610*/  UMOV UR6, 0x1 ;  /* 0x0000000100067882 */ /* 0x000fe40000000000 */
[----:B------:R-:W-:-:S04]  /*0620*/  UIADD3 UR6, UPT, UPT, -UR6, 0x100000, URZ ;  /* 0x0010000006067890 */ /* 0x000fc8000fffe1ff */
[----:B------:R-:W-:Y:S02]  /*0630*/  USHF.L.U32 UR7, UR6, 0xb, URZ ;  /* 0x0000000b06077899 */ /* 0x000fe400080006ff */
[----:B------:R-:W-:Y:S02]  /*0640*/  USHF.L.U32 UR6, UR6, 0x1, URZ ;  /* 0x0000000106067899 */ /* 0x000fe400080006ff */
[----:B---3--:R-:W-:Y:S01]  /*0650*/  ULEA UR4, UR5, UR4, 0x18 ;  /* 0x0000000405047291 */ /* 0x008fe2000f8ec0ff */
[----:B------:R-:W3:Y:S11]  /*0660*/  FENCE.VIEW.ASYNC.S ;  /* 0x00000000000073c6 */ /* 0x000ef60000000000 */
[----:B---3--:R3:W4:Y:S01]  /*0670*/  SYNCS.EXCH.64 URZ, [UR4], UR6 ;  /* 0x0000000604ff75b2 */ /* 0x0087220008000100 */
[----:B------:R3:W1:Y:S01]  /*0680*/  SYNCS.EXCH.64 URZ, [UR4+0x80], UR6 ;  /* 0x0000800604ff75b2 */ /* 0x0006620008000100 */
        /* <DEDUP_REMOVED lines=29> */
[----:B------:R3:W1:Y:S02]  /*0860*/  SYNCS.EXCH.64 URZ, [UR4+0xf8], UR6 ;  /* 0x0000f80604ff75b2 */ /* 0x0006640008000100 */
[----:B---34-:R-:W-:Y:S01]  /*0870*/  NOP ;  /* 0x0000000000007918 */ /* 0x018fe20000000000 */
.L_x_10:
[----:B------:R-:W-:Y:S05]  /*0880*/  BSYNC.RECONVERGENT B0 ;  /* 0x0000000000007941 */ /* 0x000fea0003800200 */
.L_x_9:
[----:B------:R-:W3:Y:S01]  /*0890*/  SHFL.IDX PT, R0, R88, RZ, 0x1f ;  /* 0x00001fff58007589 */ /* 0x000ee200000e0000 */
[----:B------:R-:W-:Y:S01]  /*08a0*/  NOP ;  /* 0x0000000000007918 */ /* 0x000fe20000000000 */
[----:B---3--:R-:W-:-:S13]  /*08b0*/  ISETP.NE.AND P0, PT, R0, 0x1, PT ;  /* 0x000000010000780c */ /* 0x008fda0003f05270 */
[----:B------:R-:W-:Y:S05]  /*08c0*/  @P0 BRA `(.L_x_11) ;  /* 0x0000000000580947 */ /* 0x000fea0003800000 */
[----:B------:R-:W3:Y:S01]  /*08d0*/  S2UR UR5, SR_CgaCtaId ;  /* 0x00000000000579c3 */ /* 0x000ee20000008800 */
[----:B------:R-:W-:Y:S01]  /*08e0*/  UMOV UR4, 0x400 ;  /* 0x0000040000047882 */ /* 0x000fe20000000000 */
[----:B------:R-:W-:Y:S01]  /*08f0*/  UMOV UR8, 0x20 ;  /* 0x0000002000087882 */ /* 0x000fe20000000000 */
[----:B------:R-:W-:Y:S01]  /*0900*/  UMOV UR6, 0x80 ;  /* 0x0000008000067882 */ /* 0x000fe20000000000 */
[----:B------:R-:W-:-:S04]  /*0910*/  UIADD3 UR8, UPT, UPT, -UR8, 0x100000, URZ ;  /* 0x0010000008087890 */ /* 0x000fc8000fffe1ff */
[----:B------:R-:W-:Y:S02]  /*0920*/  USHF.L.U32 UR9, UR8, 0xb, URZ ;  /* 0x0000000b08097899 */ /* 0x000fe400080006ff */
[----:B------:R-:W-:Y:S02]  /*0930*/  USHF.L.U32 UR8, UR8, 0x1, URZ ;  /* 0x0000000108087899 */ /* 0x000fe400080006ff */
[----:B------:R-:W-:-:S04]  /*0940*/  UIADD3 UR6, UPT, UPT, -UR6, 0x100000, URZ ;  /* 0x0010000006067890 */ /* 0x000fc8000fffe1ff */
[----:B------:R-:W-:Y:S02]  /*0950*/  USHF.L.U32 UR7, UR6, 0xb, URZ ;  /* 0x0000000b06077899 */ /* 0x000fe400080006ff */
[----:B------:R-:W-:Y:S01]  /*0960*/  USHF.L.U32 UR6, UR6, 0x1, URZ ;  /* 0x0000000106067899 */ /* 0x000fe200080006ff */
[----:B------:R-:W-:Y:S01]  /*0970*/  ELECT P0, URZ, PT ;  /* 0x0000000000ff782f */ /* 0x000fe20003800000 */
[----:B---3--:R-:W-:Y:S01]  /*0980*/  ULEA UR4, UR5, UR4, 0x18 ;  /* 0x0000000405047291 */ /* 0x008fe2000f8ec0ff */
[----:B------:R-:W3:Y:S11]  /*0990*/  FENCE.VIEW.ASYNC.S ;  /* 0x00000000000073c6 */ /* 0x000ef60000000000 */
[----:B---3--:R3:W4:Y:S01]  /*09a0*/  SYNCS.EXCH.64 URZ, [UR4+0x100], UR8 ;  /* 0x0001000804ff75b2 */ /* 0x0087220008000100 */
[----:B------:R3:W1:Y:S01]  /*09b0*/  SYNCS.EXCH.64 URZ, [UR4+0x120], UR6 ;  /* 0x0001200604ff75b2 */ /* 0x0006620008000100 */
[----:B------:R3:W1:Y:S01]  /*09c0*/  SYNCS.EXCH.64 URZ, [UR4+0x108], UR8 ;  /* 0x0001080804ff75b2 */ /* 0x0006620008000100 */
[----:B------:R3:W1:Y:S01]  /*09d0*/  SYNCS.EXCH.64 URZ, [UR4+0x128], UR6 ;  /* 0x0001280604ff75b2 */ /* 0x0006620008000100 */
[----:B------:R3:W1:Y:S01]  /*09e0*/  SYNCS.EXCH.64 URZ, [UR4+0x110], UR8 ;  /* 0x0001100804ff75b2 */ /* 0x0006620008000100 */
[----:B------:R3:W1:Y:S01]  /*09f0*/  SYNCS.EXCH.64 URZ, [UR4+0x130], UR6 ;  /* 0x0001300604ff75b2 */ /* 0x0006620008000100 */
[----:B------:R3:W1:Y:S01]  /*0a00*/  SYNCS.EXCH.64 URZ, [UR4+0x118], UR8 ;  /* 0x0001180804ff75b2 */ /* 0x0006620008000100 */
[----:B------:R3:W1:Y:S01]  /*0a10*/  SYNCS.EXCH.64 URZ, [UR4+0x138], UR6 ;  /* 0x0001380604ff75b2 */ /* 0x0006620008000100 */
[----:B------:R-:W-:Y:S01]  /*0a20*/  NOP ;  /* 0x0000000000007918 */ /* 0x000fe20000000000 */
.L_x_11:
[----:B------:R-:W2:Y:S01]  /*0a30*/  SHFL.IDX PT, R0, R88, RZ, 0x1f ;  /* 0x00001fff58007589 */ /* 0x000ea200000e0000 */
[----:B------:R-:W-:Y:S01]  /*0a40*/  NOP ;  /* 0x0000000000007918 */ /* 0x000fe20000000000 */
[----:B--2---:R-:W-:-:S13]  /*0a50*/  ISETP.NE.AND P0, PT, R0, 0x3, PT ;  /* 0x000000030000780c */ /* 0x004fda0003f05270 */
[----:B------:R-:W-:Y:S05]  /*0a60*/  @P0 BRA `(.L_x_12) ;  /* 0x0000000000300947 */ /* 0x000fea0003800000 */
[----:B------:R-:W2:Y:S01]  /*0a70*/  S2UR UR5, SR_CgaCtaId ;  /* 0x00000000000579c3 */ /* 0x000ea20000008800 */
[----:B---3--:R-:W-:Y:S01]  /*0a80*/  UMOV UR4, 0x400 ;  /* 0x0000040000047882 */ /* 0x008fe20000000000 */
[----:B------:R-:W-:Y:S01]  /*0a90*/  UMOV UR6, 0x20 ;  /* 0x0000002000067882 */ /* 0x000fe20000000000 */
[----:B------:R-:W-:Y:S01]  /*0aa0*/  ELECT P0, URZ, PT ;  /* 0x0000000000ff782f */ /* 0x000fe20003800000 */
[----:B------:R-:W-:-:S04]  /*0ab0*/  UIADD3 UR6, UPT, UPT, -UR6, 0x100000, URZ ;  /* 0x0010000006067890 */ /* 0x000fc8000fffe1ff */
[----:B------:R-:W-:Y:S02]  /*0ac0*/  USHF.L.U32 UR7, UR6, 0xb, URZ ;  /* 0x0000000b06077899 */ /* 0x000fe400080006ff */
[----:B------:R-:W-:Y:S02]  /*0ad0*/  USHF.L.U32 UR6, UR6, 0x1, URZ ;  /* 0x0000000106067899 */ /* 0x000fe400080006ff */
[----:B--2---:R-:W-:Y:S01]  /*0ae0*/  ULEA UR4, UR5, UR4, 0x18 ;  /* 0x0000000405047291 */ /* 0x004fe2000f8ec0ff */
[----:B------:R-:W2:Y:S11]  /*0af0*/  FENCE.VIEW.ASYNC.S ;  /* 0x00000000000073c6 */ /* 0x000eb60000000000 */
[----:B--2---:R2:W3:Y:S01]  /*0b00*/  SYNCS.EXCH.64 URZ, [UR4+0x140], UR6 ;  /* 0x0001400604ff75b2 */ /* 0x0044e20008000100 */
[----:B------:R2:W1:Y:S01]  /*0b10*/  SYNCS.EXCH.64 URZ, [UR4+0x148], UR6 ;  /* 0x0001480604ff75b2 */ /* 0x0004620008000100 */
[----:B------:R-:W-:Y:S01]  /*0b20*/  NOP ;  /* 0x0000000000007918 */ /* 0x000fe20000000000 */
.L_x_12:
[----:B------:R-:W4:Y:S01]  /*0b30*/  SHFL.IDX PT, R0, R88, RZ, 0x1f ;  /* 0x00001fff58007589 */ /* 0x000f2200000e0000 */
[----:B------:R-:W-:Y:S01]  /*0b40*/  NOP ;  /* 0x0000000000007918 */ /* 0x000fe20000000000 */
[----:B----4-:R-:W-:-:S13]  /*0b50*/  ISETP.NE.AND P0, PT, R0, 0x4, PT ;  /* 0x000000040000780c */ /* 0x010fda0003f05270 */
[----:B------:R-:W-:Y:S05]  /*0b60*/  @P0 BRA `(.L_x_13) ;  /* 0x0000000000440947 */ /* 0x000fea0003800000 */
[----:B------:R-:W4:Y:S01]  /*0b70*/  S2UR UR5, SR_CgaCtaId ;  /* 0x00000000000579c3 */ /* 0x000f220000008800 */
[----:B--23--:R-:W-:Y:S01]  /*0b80*/  UMOV UR4, 0x1e0 ;  /* 0x000001e000047882 */ /* 0x00cfe20000000000 */
[----:B------:R-:W-:Y:S01]  /*0b90*/  UMOV UR6, 0x400 ;  /* 0x0000040000067882 */ /* 0x000fe20000000000 */
[----:B------:R-:W-:Y:S01]  /*0ba0*/  USEL UR4, UR4, 0x1a0, UP3 ;  /* 0x000001a004047887 */ /* 0x000fe20009800000 */
[----:B------:R-:W-:Y:S01]  /*0bb0*/  UMOV UR8, 0x1 ;  /* 0x0000000100087882 */ /* 0x000fe20000000000 */
[----:B------:R-:W-:Y:S01]  /*0bc0*/  ELECT P0, URZ, PT ;  /* 0x0000000000ff782f */ /* 0x000fe20003800000 */
[----:B------:R-:W-:-:S04]  /*0bd0*/  UIADD3 UR8, UPT, UPT, -UR8, 0x100000, URZ ;  /* 0x0010000008087890 */ /* 0x000fc8000fffe1ff */
[----:B------:R-:W-:Y:S02]  /*0be0*/  USHF.L.U32 UR9, UR8, 0xb, URZ ;  /* 0x0000000b08097899 */ /* 0x000fe400080006ff */
[----:B------:R-:W-:Y:S02]  /*0bf0*/  USHF.L.U32 UR8, UR8, 0x1, URZ ;  /* 0x0000000108087899 */ /* 0x000fe400080006ff */
[----:B----4-:R-:W-:Y:S02]  /*0c00*/  ULEA UR6, UR5, UR6, 0x18 ;  /* 0x0000000605067291 */ /* 0x010fe4000f8ec0ff */
[----:B------:R-:W-:-:S04]  /*0c10*/  UIADD3 UR4, UPT, UPT, -UR4, 0x100000, URZ ;  /* 0x0010000004047890 */ /* 0x000fc8000fffe1ff */
[----:B------:R-:W-:Y:S02]  /*0c20*/  USHF.L.U32 UR5, UR4, 0xb, URZ ;  /* 0x0000000b04057899 */ /* 0x000fe400080006ff */
[----:B------:R-:W-:Y:S01]  /*0c30*/  USHF.L.U32 UR4, UR4, 0x1, URZ ;  /* 0x0000000104047899 */ /* 0x000fe200080006ff */
[----:B------:R-:W2:Y:S03]  /*0c40*/  FENCE.VIEW.ASYNC.S ;  /* 0x00000000000073c6 */ /* 0x000ea60000000000 */
[----:B--2---:R4:W2:Y:S08]  /*0c50*/  SYNCS.EXCH.64 URZ, [UR6+0x150], UR8 ;  /* 0x0001500806ff75b2 */ /* 0x0048b00008000100 */
[----:B------:R4:W3:Y:S02]  /*0c60*/  SYNCS.EXCH.64 URZ, [UR6+0x158], UR4 ;  /* 0x0001580406ff75b2 */ /* 0x0008e40008000100 */
[----:B----4-:R-:W-:Y:S01]  /*0c70*/  NOP ;  /* 0x0000000000007918 */ /* 0x010fe20000000000 */
.L_x_13:
[----:B------:R-:W4:Y:S01]  /*0c80*/  SHFL.IDX PT, R0, R88, RZ, 0x1f ;  /* 0x00001fff58007589 */ /* 0x000f2200000e0000 */
[----:B------:R-:W-:Y:S01]  /*0c90*/  ISETP.NE.OR P1, PT, RZ, UR18, !P1 ;  /* 0x00000012ff007c0c */ /* 0x000fe2000cf25670 */
[----:B------:R-:W-:Y:S01]  /*0ca0*/  NOP ;  /* 0x0000000000007918 */ /* 0x000fe20000000000 */
[----:B----4-:R-:W-:-:S13]  /*0cb0*/  ISETP.NE.AND P0, PT, R0, 0x5, PT ;  /* 0x000000050000780c */ /* 0x010fda0003f05270 */
[----:B------:R-:W-:Y:S05]  /*0cc0*/  @P0 BRA `(.L_x_14) ;  /* 0x0000000000480947 */ /* 0x000fea0003800000 */
[----:B------:R-:W4:Y:S01]  /*0cd0*/  S2UR UR5, SR_CgaCtaId ;  /* 0x00000000000579c3 */ /* 0x000f220000008800 */
[----:B--23--:R-:W-:Y:S01]  /*0ce0*/  UMOV UR4, 0x400 ;  /* 0x0000040000047882 */ /* 0x00cfe20000000000 */
        /* <DEDUP_REMOVED lines=9> */
[----:B----4-:R-:W-:Y:S01]  /*0d80*/  ULEA UR4, UR5, UR4, 0x18 ;  /* 0x0000000405047291 */ /* 0x010fe2000f8ec0ff */
[----:B------:R-:W2:Y:S11]  /*0d90*/  FENCE.VIEW.ASYNC.S ;  /* 0x00000000000073c6 */ /* 0x000eb60000000000 */
[----:B--2---:R4:W2:Y:S01]  /*0da0*/  SYNCS.EXCH.64 URZ, [UR4+0x160], UR6 ;  /* 0x0001600604ff75b2 */ /* 0x0048a20008000100 */
[----:B------:R4:W3:Y:S01]  /*0db0*/  SYNCS.EXCH.64 URZ, [UR4+0x170], UR8 ;  /* 0x0001700804ff75b2 */ /* 0x0008e20008000100 */
[----:B------:R4:W1:Y:S01]  /*0dc0*/  SYNCS.EXCH.64 URZ, [UR4+0x168], UR6 ;  /* 0x0001680604ff75b2 */ /* 0x0008620008000100 */
[----:B------:R4:W1:Y:S02]  /*0dd0*/  SYNCS.EXCH.64 URZ, [UR4+0x178], UR8 ;  /* 0x0001780804ff75b2 */ /* 0x0008640008000100 */
[----:B----4-:R-:W-:Y:S01]  /*0de0*/  NOP ;  /* 0x0000000000007918 */ /* 0x010fe20000000000 */
.L_x_14:
[----:B--23--:R-:W2:Y:S01]  /*0df0*/  S2UR UR7, SR_CgaCtaId ;  /* 0x00000000000779c3 */ /* 0x00cea20000008800 */
[----:B------:R-:W-:Y:S01]  /*0e00*/  VOTEU.ALL UP0, P1 ;  /* 0x0000000000ff7886 */ /* 0x000fe20000800000 */
[----:B------:R-:W-:Y:S01]  /*0e10*/  UMOV UR4, 0x20 ;  /* 0x0000002000047882 */ /* 0x000fe20000000000 */
[----:B------:R-:W-:Y:S01]  /*0e20*/  NOP ;  /* 0x0000000000007918 */ /* 0x000fe20000000000 */
[----:B-1----:R-:W-:Y:S01]  /*0e30*/  LOP3.LUT R3, R85, 0x1f, RZ, 0xc0, !PT ;  /* 0x0000001f55037812 */ /* 0x002fe200078ec0ff */
[----:B------:R-:W-:Y:S01]  /*0e40*/  UISETP.NE.AND UP4, UPT, UR18, URZ, UPT ;  /* 0x000000ff1200728c */ /* 0x000fe2000bf85270 */
[----:B------:R-:W-:Y:S01]  /*0e50*/  @!UP0 UMOV UR6, 0x400 ;  /* 0x0000040000068882 */ /* 0x000fe20000000000 */
[----:B------:R-:W-:-:S04]  /*0e60*/  @!UP0 UIADD3 UR4, UPT, UPT, -UR4, 0x100000, URZ ;  /* 0x0010000004048890 */ /* 0x000fc8000fffe1ff */
[----:B------:R-:W-:Y:S02]  /*0e70*/  @!UP0 USHF.L.U32 UR5, UR4, 0xb, URZ ;  /* 0x0000000b04058899 */ /* 0x000fe400080006ff */
[----:B------:R-:W-:Y:S02]  /*0e80*/  @!UP0 USHF.L.U32 UR4, UR4, 0x1, URZ ;  /* 0x0000000104048899 */ /* 0x000fe400080006ff */
[----:B--2---:R-:W-:Y:S01]  /*0e90*/  @!UP0 ULEA UR6, UR7, UR6, 0x18 ;  /* 0x0000000607068291 */ /* 0x004fe2000f8ec0ff */
[----:B------:R-:W1:Y:S01]  /*0ea0*/  LDCU UR7, c[0x0][0x36c] ;  /* 0x00006d80ff0777ac */ /* 0x000e620008000800 */
[----:B------:R-:W-:Y:S01]  /*0eb0*/  VOTEU.ALL UP0, P1 ;  /* 0x0000000000ff7886 */ /* 0x000fe20000800000 */
[----:B------:R-:W2:Y:S09]  /*0ec0*/  FENCE.VIEW.ASYNC.S ;  /* 0x00000000000073c6 */ /* 0x000eb20000000000 */
[----:B--2---:R2:W3:Y:S01]  /*0ed0*/  @!UP0 SYNCS.EXCH.64 URZ, [UR6+0x180], UR4 ;  /* 0x0001800406ff85b2 */ /* 0x0044e20008000100 */
[----:B-1----:R-:W-:-:S09]  /*0ee0*/  UISETP.EQ.U32.AND UP6, UPT, UR7, 0x1, UPT ;  /* 0x000000010700788c */ /* 0x002fd2000bfc2070 */
[----:B--2---:R-:W-:Y:S05]  /*0ef0*/  BRA.U !UP6, `(.L_x_15) ;  /* 0x000000010e087547 */ /* 0x004fea000b800000 */
[----:B---3--:R-:W-:Y:S01]  /*0f00*/  UCGABAR_ARV ;  /* 0x00000000000079c7 */ /* 0x008fe20008000000 */
[----:B------:R-:W-:Y:S05]  /*0f10*/  BRA `(.L_x_16) ;  /* 0x0000000000047947 */ /* 0x000fea0003800000 */
.L_x_15:
[----:B---3--:R-:W-:Y:S01]  /*0f20*/  NOP ;  /* 0x0000000000007918 */ /* 0x008fe20000000000 */
.L_x_16:
[----:B------:R-:W1:Y:S01]  /*0f30*/  S2UR UR20, SR_CTAID.X ;  /* 0x00000000001479c3 */ /* 0x000e620000002500 */
[----:B------:R-:W-:-:S05]  /*0f40*/  CS2R.32 R96, SR_CgaSize ;  /* 0x0000000000607805 */ /* 0x000fca0000008a00 */
[----:B------:R-:W-:-:S05]  /*0f50*/  IMAD R96, R96, -0xa0, RZ ;  /* 0xffffff6060607824 */ /* 0x000fca00078e02ff */
[----:B------:R-:W-:-:S14]  /*0f60*/  R2UR UR5, R96 ;  /* 0x00000000600572ca */ /* 0x000fdc00000e0000 */
[----:B------:R-:W2:Y:S01]  /*0f70*/  LDCU UR5, c[0x0][UR5+0x2b0] ;  /* 0x00005600050577ac */ /* 0x000ea20008000800 */
[----:B------:R-:W-:-:S05]  /*0f80*/  CS2R.32 R96, SR_CgaSize ;  /* 0x0000000000607805 */ /* 0x000fca0000008a00 */
[----:B------:R-:W-:-:S05]  /*0f90*/  IMAD R96, R96, -0xa0, RZ ;  /* 0xffffff6060607824 */ /* 0x000fca00078e02ff */
[----:B------:R-:W-:-:S14]  /*0fa0*/  R2UR UR4, R96 ;  /* 0x00000000600472ca */ /* 0x000fdc00000e0000 */
[----:B------:R-:W3:Y:S01]  /*0fb0*/  LDCU UR4, c[0x0][UR4+0x2b4] ;  /* 0x00005680040477ac */ /* 0x000ee20008000800 */
[----:B------:R-:W4:Y:S01]  /*0fc0*/  S2UR UR21, SR_CTAID.Y ;  /* 0x00000000001579c3 */ /* 0x000f220000002600 */
[----:B------:R-:W-:-:S05]  /*0fd0*/  CS2R.32 R96, SR_CgaSize ;  /* 0x0000000000607805 */ /* 0x000fca0000008a00 */
[----:B------:R-:W-:-:S05]  /*0fe0*/  IMAD R96, R96, -0xa0, RZ ;  /* 0xffffff6060607824 */ /* 0x000fca00078e02ff */
[----:B------:R-:W-:-:S14]  /*0ff0*/  R2UR UR7, R96 ;  /* 0x00000000600772ca */ /* 0x000fdc00000e0000 */
[----:B------:R-:W3:Y:S01]  /*1000*/  LDCU UR7, c[0x0][UR7+0x2a0] ;  /* 0x00005400070777ac */ /* 0x000ee20008000800 */
[----:B------:R-:W-:-:S05]  /*1010*/  CS2R.32 R96, SR_CgaSize ;  /* 0x0000000000607805 */ /* 0x000fca0000008a00 */
[----:B------:R-:W-:-:S05]  /*1020*/  IMAD R96, R96, -0xa0, RZ ;  /* 0xffffff6060607824 */ /* 0x000fca00078e02ff */
[----:B------:R-:W-:-:S14]  /*1030*/  R2UR UR8, R96 ;  /* 0x00000000600872ca */ /* 0x000fdc00000e0000 */
[----:B------:R-:W3:Y:S01]  /*1040*/  LDCU UR8, c[0x0][UR8+0x2a4] ;  /* 0x00005480080877ac */ /* 0x000ee20008000800 */
[----:B------:R-:W3:Y:S01]  /*1050*/  LDCU UR19, c[0x0][0xb24] ;  /* 0x00016480ff1377ac */ /* 0x000ee20008000800 */
[----:B------:R-:W3:Y:S01]  /*1060*/  LDCU UR39, c[0x0][0xb24] ;  /* 0x00016480ff2777ac */ /* 0x000ee20008000800 */
[----:B-1----:R-:W-:Y:S01]  /*1070*/  I2FP.F32.U32 R2, UR20 ;  /* 0x0000001400027c45 */ /* 0x002fe20008201000 */
[----:B------:R-:W1:Y:S04]  /*1080*/  LDCU UR24, c[0x0][0xb30] ;  /* 0x00016600ff1877ac */ /* 0x000e680008000800 */
[----:B--2---:R-:W-:Y:S01]  /*1090*/  FMUL R2, R2, UR5 ;  /* 0x0000000502027c20 */ /* 0x004fe20008400000 */
[----:B----4-:R-:W-:-:S05]  /*10a0*/  I2FP.F32.U32 R0, UR21 ;  /* 0x0000001500007c45 */ /* 0x010fca0008201000 */
[----:B------:R-:W2:Y:S01]  /*10b0*/  F2I.U32.TRUNC.NTZ R2, R2 ;  /* 0x0000000200027305 */ /* 0x000ea2000020f000 */
[----:B---3--:R-:W-:-:S07]  /*10c0*/  FMUL R0, R0, UR4 ;  /* 0x0000000400007c20 */ /* 0x008fce0008400000 */
[----:B------:R-:W3:Y:S01]  /*10d0*/  F2I.U32.TRUNC.NTZ R0, R0 ;  /* 0x0000000000007305 */ /* 0x000ee2000020f000 */
[----:B--2---:R-:W-:Y:S02]  /*10e0*/  R2UR UR4, R2 ;  /* 0x00000000020472ca */ /* 0x004fe400000e0000 */
[----:B------:R-:W-:Y:S02]  /*10f0*/  PRMT R2, RZ, 0x7610, R2 ;  /* 0x00007610ff027816 */ /* 0x000fe40000000002 */
[----:B---3--:R-:W-:Y:S02]  /*1100*/  R2UR UR6, R0 ;  /* 0x00000000000672ca */ /* 0x008fe400000e0000 */
[----:B------:R-:W-:-:S07]  /*1110*/  PRMT R0, RZ, 0x7610, R0 ;  /* 0x00007610ff007816 */ /* 0x000fce0000000000 */
[----:B------:R-:W-:-:S04]  /*1120*/  UIADD3 UR5, UPT, UPT, -UR4, URZ, URZ ;  /* 0x000000ff04057290 */ /* 0x000fc8000fffe1ff */
[----:B------:R-:W-:Y:S02]  /*1130*/  UIMAD UR5, UR7, UR5, UR20 ;  /* 0x00000005070572a4 */ /* 0x000fe4000f8e0214 */
[----:B------:R-:W-:-:S04]  /*1140*/  UIADD3 UR4, UPT, UPT, -UR6, URZ, URZ ;  /* 0x000000ff06047290 */ /* 0x000fc8000fffe1ff */
[----:B------:R-:W-:Y:S01]  /*1150*/  IMAD.U32 R96, RZ, RZ, UR5 ;  /* 0x00000005ff607e24 */ /* 0x000fe2000f8e00ff */
[----:B------:R-:W-:-:S06]  /*1160*/  UIMAD UR4, UR8, UR4, UR21 ;  /* 0x00000004080472a4 */ /* 0x000fcc000f8e0215 */
[----:B------:R-:W-:Y:S01]  /*1170*/  IMAD.U32 R95, RZ, RZ, UR4 ;  /* 0x00000004ff5f7e24 */ /* 0x000fe2000f8e00ff */
[----:B-1----:R-:W-:Y:S06]  /*1180*/  BRA.U UP4, `(.L_x_17) ;  /* 0x0000000104307547 */ /* 0x002fec000b800000 */
[----:B------:R-:W-:Y:S01]  /*1190*/  R2UR UR5, R95 ;  /* 0x000000005f0572ca */ /* 0x000fe200000e0000 */
[----:B------:R-:W-:Y:S01]  /*11a0*/  UMOV UR7, 0x3 ;  /* 0x0000000300077882 */ /* 0x000fe20000000000 */
[----:B------:R-:W-:-:S11]  /*11b0*/  R2UR UR4, R96 ;  /* 0x00000000600472ca */ /* 0x000fd600000e0000 */
[----:B------:R-:W-:-:S04]  /*11c0*/  UISETP.NE.AND UP0, UPT, UR5, URZ, UPT ;  /* 0x000000ff0500728c */ /* 0x000fc8000bf05270 */
[----:B------:R-:W-:Y:S02]  /*11d0*/  UISETP.LT.U32.OR UP0, UPT, UR4, 0x2, !UP0 ;  /* 0x000000020400788c */ /* 0x000fe4000c701470 */
[----:B------:R-:W-:Y:S02]  /*11e0*/  ULOP3.LUT UR4, UR4, 0xfffffffe, URZ, 0xc0, !UPT ;  /* 0xfffffffe04047892 */ /* 0x000fe4000f8ec0ff */
[----:B------:R-:W-:Y:S02]  /*11f0*/  USEL UR6, URZ, 0x1, !UP0 ;  /* 0x00000001ff067887 */ /* 0x000fe4000c000000 */
[----:B------:R-:W-:Y:S02]  /*1200*/  USEL UR5, URZ, 0x2, !UP0 ;  /* 0x00000002ff057887 */ /* 0x000fe4000c000000 */
[----:B------:R-:W-:Y:S02]  /*1210*/  USHF.L.U32 UR4, UR7, UR4, URZ ;  /* 0x0000000407047299 */ /* 0x000fe400080006ff */
[----:B------:R-:W-:-:S04]  /*1220*/  UIADD3 UR5, UPT, UPT, UR6, UR5, URZ ;  /* 0x0000000506057290 */ /* 0x000fc8000fffe0ff */
[----:B------:R-:W-:Y:S02]  /*1230*/  IMAD.U32 R0, RZ, RZ, UR4 ;  /* 0x00000004ff007e24 */ /* 0x000fe4000f8e00ff */
[----:B------:R-:W-:-:S07]  /*1240*/  IMAD.U32 R2, RZ, RZ, UR5 ;  /* 0x00000005ff027e24 */ /* 0x000fce000f8e00ff */
.L_x_17:
[----:B------:R-:W1:Y:S01]  /*1250*/  S2UR UR52, SR_CTAID.Z ;  /* 0x00000000003479c3 */ /* 0x000e620000002700 */
[----:B------:R-:W-:Y:S01]  /*1260*/  UISETP.GE.AND UP0, UPT, UR19, 0x1, UPT ;  /* 0x000000011300788c */ /* 0x000fe2000bf06270 */
[----:B------:R-:W-:-:S08]  /*1270*/  UMOV UR51, UR20 ;  /* 0x0000001400337c82 */ /* 0x000fd00008000000 */
[----:B------:R-:W-:Y:S05]  /*1280*/  BRA.U !UP0, `(.L_x_18) ;  /* 0x0000000108d47547 */ /* 0x000fea000b800000 */
[----:B------:R-:W2:Y:S01]  /*1290*/  LDCU.128 UR12, c[0x0][0xb10] ;  /* 0x00016200ff0c77ac */ /* 0x000ea20008000c00 */
[----:B------:R-:W3:Y:S01]  /*12a0*/  LDCU UR22, c[0x0][0xb0c] ;  /* 0x00016180ff1677ac */ /* 0x000ee20008000800 */
[----:B------:R-:W4:Y:S01]  /*12b0*/  LDCU UR6, c[0x0][0x370] ;  /* 0x00006e00ff0677ac */ /* 0x000f220008000800 */
[----:B------:R-:W1:Y:S01]  /*12c0*/  LDCU UR7, c[0x0][0x374] ;  /* 0x00006e80ff0777ac */ /* 0x000e620008000800 */
[----:B------:R-:W1:Y:S01]  /*12d0*/  LDCU UR23, c[0x0][0xb20] ;  /* 0x00016400ff1777ac */ /* 0x000e620008000800 */
[----:B--2---:R-:W-:Y:S02]  /*12e0*/  UIMAD.WIDE.U32 UR4, UR20, UR12, URZ ;  /* 0x0000000c140472a5 */ /* 0x004fe4000f8e00ff */
[----:B---3--:R-:W-:Y:S01]  /*12f0*/  UISETP.NE.AND UP0, UPT, UR22, 0x1, UPT ;  /* 0x000000011600788c */ /* 0x008fe2000bf05270 */
[----:B------:R-:W2:Y:S01]  /*1300*/  LDCU.64 UR8, c[0x0][0xb28] ;  /* 0x00016500ff0877ac */ /* 0x000ea20008000a00 */
[----:B----4-:R-:W-:-:S03]  /*1310*/  UIMAD.WIDE.U32 UR10, UR6, UR12, URZ ;  /* 0x0000000c060a72a5 */ /* 0x010fc6000f8e00ff */
[----:B------:R-:W-:Y:S01]  /*1320*/  UMOV UR4, UR5 ;  /* 0x0000000500047c82 */ /* 0x000fe20008000000 */
[----:B------:R-:W-:Y:S02]  /*1330*/  UISETP.NE.AND UP2, UPT, UR19, 0x1, UPT ;  /* 0x000000011300788c */ /* 0x000fe4000bf45270 */
[----:B------:R-:W-:Y:S01]  /*1340*/  USHF.R.U32.HI UR4, URZ, UR13, UR4 ;  /* 0x0000000dff047299 */ /* 0x000fe20008011604 */
[----:B------:R-:W-:Y:S01]  /*1350*/  UMOV UR10, UR11 ;  /* 0x0000000b000a7c82 */ /* 0x000fe20008000000 */
[----:B------:R-:W-:Y:S02]  /*1360*/  UIMAD.WIDE.U32 UR16, UR21, UR15, URZ ;  /* 0x0000000f151072a5 */ /* 0x000fe4000f8e00ff */
[----:B------:R-:W-:Y:S02]  /*1370*/  USEL UR5, UR20, UR4, !UP0 ;  /* 0x0000000414057287 */ /* 0x000fe4000c000000 */
[----:B------:R-:W-:Y:S02]  /*1380*/  @UP0 USHF.R.U32.HI UR6, URZ, UR13, UR10 ;  /* 0x0000000dff060299 */ /* 0x000fe4000801160a */
[----:B------:R-:W-:-:S02]  /*1390*/  UISETP.NE.AND UP0, UPT, UR14, 0x1, UPT ;  /* 0x000000010e00788c */ /* 0x000fc4000bf05270 */
[----:B-1----:R-:W-:Y:S02]  /*13a0*/  UIMAD.WIDE.U32 UR10, UR7, UR15, URZ ;  /* 0x0000000f070a72a5 */ /* 0x002fe4000f8e00ff */
[----:B--2---:R-:W-:Y:S01]  /*13b0*/  UIMAD.WIDE.U32 UR12, UR6, UR8, URZ ;  /* 0x00000008060c72a5 */ /* 0x004fe2000f8e00ff */
[----:B------:R-:W-:Y:S01]  /*13c0*/  UMOV UR4, UR17 ;  /* 0x0000001100047c82 */ /* 0x000fe20008000000 */
[----:B------:R-:W-:-:S03]  /*13d0*/  UIADD3 UR51, UPT, UPT, -UR5, URZ, URZ ;  /* 0x000000ff05337290 */ /* 0x000fc6000fffe1ff */
[----:B------:R-:W-:Y:S01]  /*13e0*/  UMOV UR10, UR11 ;  /* 0x0000000b000a7c82 */ /* 0x000fe20008000000 */
[----:B------:R-:W-:Y:S02]  /*13f0*/  USHF.R.U32.HI UR4, URZ, UR23, UR4 ;  /* 0x00000017ff047299 */ /* 0x000fe40008011604 */
[----:B------:R-:W-:Y:S01]  /*1400*/  @UP0 USHF.R.U32.HI UR7, URZ, UR23, UR10 ;  /* 0x00000017ff070299 */ /* 0x000fe2000801160a */
[----:B------:R-:W-:Y:S01]  /*1410*/  UMOV UR12, UR13 ;  /* 0x0000000d000c7c82 */ /* 0x000fe20008000000 */
[----:B------:R-:W-:Y:S02]  /*1420*/  USEL UR4, UR21, UR4, !UP0 ;  /* 0x0000000415047287 */ /* 0x000fe4000c000000 */
[----:B------:R-:W-:Y:S02]  /*1430*/  UIMAD.WIDE.U32 UR10, UR7, UR8, URZ ;  /* 0x00000008070a72a5 */ /* 0x000fe4000f8e00ff */
[----:B------:R-:W-:Y:S02]  /*1440*/  @UP2 USHF.R.U32.HI UR6, URZ, UR9, UR12 ;  /* 0x00000009ff062299 */ /* 0x000fe4000801160c */
[----:B------:R-:W-:-:S02]  /*1450*/  UIMAD.WIDE.U32 UR12, UR4, UR8, URZ ;  /* 0x00000008040c72a5 */ /* 0x000fc4000f8e00ff */
[----:B------:R-:W-:Y:S01]  /*1460*/  UIMAD UR51, UR22, UR51, UR20 ;  /* 0x00000033163372a4 */ /* 0x000fe2000f8e0214 */
[----:B------:R-:W-:Y:S02]  /*1470*/  UMOV UR10, UR11 ;  /* 0x0000000b000a7c82 */ /* 0x000fe40008000000 */
[----:B------:R-:W-:Y:S02]  /*1480*/  @UP2 USHF.R.U32.HI UR7, URZ, UR9, UR10 ;  /* 0x00000009ff072299 */ /* 0x000fe4000801160a */
[----:B------:R-:W-:Y:S02]  /*1490*/  UIMAD UR10, UR6, UR19, URZ ;  /* 0x00000013060a72a4 */ /* 0x000fe4000f8e02ff */
[----:B------:R-:W-:-:S04]  /*14a0*/  UIMAD UR7, UR7, UR19, URZ ;  /* 0x00000013070772a4 */ /* 0x000fc8000f8e02ff */
[----:B------:R-:W-:-:S03]  /*14b0*/  UISETP.GE.AND UP0, UPT, UR4, UR7, UPT ;  /* 0x000000070400728c */ /* 0x000fc6000bf06270 */
[----:B------:R-:W-:Y:S01]  /*14c0*/  UMOV UR7, UR13 ;  /* 0x0000000d00077c82 */ /* 0x000fe20008000000 */
[----:B------:R-:W-:Y:S02]  /*14d0*/  UISETP.GE.OR UP0, UPT, UR5, UR10, UP0 ;  /* 0x0000000a0500728c */ /* 0x000fe40008706670 */
[----:B------:R-:W-:Y:S02]  /*14e0*/  UIMAD.WIDE.U32 UR10, UR5, UR8, URZ ;  /* 0x00000008050a72a5 */ /* 0x000fe4000f8e00ff */
[----:B------:R-:W-:Y:S02]  /*14f0*/  USHF.R.U32.HI UR7, URZ, UR9, UR7 ;  /* 0x00000009ff077299 */ /* 0x000fe40008011607 */
[----:B------:R-:W-:Y:S02]  /*1500*/  UIADD3 UR10, UPT, UPT, -UR4, URZ, URZ ;  /* 0x000000ff040a7290 */ /* 0x000fe4000fffe1ff */
[----:B------:R-:W-:Y:S02]  /*1510*/  USEL UR7, UR4, UR7, !UP2 ;  /* 0x0000000704077287 */ /* 0x000fe4000d000000 */
[----:B------:R-:W-:Y:S01]  /*1520*/  UIMAD UR10, UR14, UR10, UR21 ;  /* 0x0000000a0e0a72a4 */ /* 0x000fe2000f8e0215 */
[----:B------:R-:W-:-:S02]  /*1530*/  @!UP0 UMOV UR8, UR11 ;  /* 0x0000000b00088c82 */ /* 0x000fc40008000000 */
[----:B------:R-:W-:Y:S02]  /*1540*/  @!UP0 USHF.R.U32.HI UR8, URZ, UR9, UR8 ;  /* 0x00000009ff088299 */ /* 0x000fe40008011608 */
[----:B------:R-:W-:Y:S02]  /*1550*/  UIADD3 UR9, UPT, UPT, -UR7, URZ, URZ ;  /* 0x000000ff07097290 */ /* 0x000fe4000fffe1ff */
[----:B------:R-:W-:Y:S02]  /*1560*/  @!UP0 USEL UR8, UR5, UR8, !UP2 ;  /* 0x0000000805088287 */ /* 0x000fe4000d000000 */
[----:B------:R-:W-:Y:S02]  /*1570*/  UIMAD UR9, UR19, UR9, UR4 ;  /* 0x00000009130972a4 */ /* 0x000fe4000f8e0204 */
[----:B------:R-:W-:Y:S02]  /*1580*/  @!UP0 UIADD3 UR7, UPT, UPT, UR7, -UR8, URZ ;  /* 0x8000000807078290 */ /* 0x000fe4000fffe0ff */
[----:B------:R-:W-:-:S02]  /*1590*/  @!UP0 UIMAD UR6, UR9, UR6, UR8 ;  /* 0x00000006090682a4 */ /* 0x000fc4000f8e0208 */
[----:B------:R-:W-:-:S04]  /*15a0*/  @!UP0 UIMAD UR4, UR7, UR19, UR5 ;  /* 0x00000013070482a4 */ /* 0x000fc8000f8e0205 */
[----:B------:R-:W-:Y:S01]  /*15b0*/  UIMAD UR21, UR4, UR14, UR10 ;  /* 0x0000000e041572a4 */ /* 0x000fe2000f8e020a */
[----:B------:R-:W-:Y:S02]  /*15c0*/  @!UP0 UMOV UR5, UR6 ;  /* 0x0000000600058c82 */ /* 0x000fe40008000000 */
[----:B------:R-:W-:-:S12]  /*15d0*/  UIMAD UR51, UR5, UR22, UR51 ;  /* 0x00000016053372a4 */ /* 0x000fd8000f8e0233 */
.L_x_18:
[----:B------:R-:W-:-:S09]  /*15e0*/  UISETP.NE.AND UP0, UPT, UR24, 0x1, UPT ;  /* 0x000000011800788c */ /* 0x000fd2000bf05270 */
[----:B------:R-:W-:Y:S05]  /*15f0*/  BRA.U UP0, `(.L_x_19) ;  /* 0x0000000100407547 */ /* 0x000fea000b800000 */
[----:B------:R-:W2:Y:S01]  /*1600*/  LDCU.128 UR8, c[0x0][0xb10] ;  /* 0x00016200ff0877ac */ /* 0x000ea20008000c00 */
[----:B------:R-:W3:Y:S01]  /*1610*/  LDCU UR12, c[0x0][0xb0c] ;  /* 0x00016180ff0c77ac */ /* 0x000ee20008000800 */
[----:B------:R-:W4:Y:S01]  /*1620*/  LDCU UR13, c[0x0][0xb20] ;  /* 0x00016400ff0d77ac */ /* 0x000f220008000800 */
[----:B--2---:R-:W-:Y:S02]  /*1630*/  UIMAD.WIDE.U32 UR4, UR51, UR8, URZ ;  /* 0x00000008330472a5 */ /* 0x004fe4000f8e00ff */
[----:B------:R-:W-:Y:S02]  /*1640*/  UIMAD.WIDE.U32 UR6, UR21, UR11, URZ ;  /* 0x0000000b150672a5 */ /* 0x000fe4000f8e00ff */
[----:B---3--:R-:W-:Y:S02]  /*1650*/  UISETP.NE.AND UP0, UPT, UR12, 0x1, UPT ;  /* 0x000000010c00788c */ /* 0x008fe4000bf05270 */
[----:B------:R-:W-:-:S03]  /*1660*/  USHF.R.U32.HI UR5, URZ, UR9, UR5 ;  /* 0x00000009ff057299 */ /* 0x000fc60008011605 */
[----:B------:R-:W-:Y:S01]  /*1670*/  UMOV UR4, UR7 ;  /* 0x0000000700047c82 */ /* 0x000fe20008000000 */
[----:B------:R-:W-:Y:S02]  /*1680*/  USEL UR5, UR51, UR5, !UP0 ;  /* 0x0000000533057287 */ /* 0x000fe4000c000000 */
[----:B------:R-:W-:Y:S02]  /*1690*/  UISETP.NE.AND UP0, UPT, UR10, 0x1, UPT ;  /* 0x000000010a00788c */ /* 0x000fe4000bf05270 */
[----:B----4-:R-:W-:-:S04]  /*16a0*/  USHF.R.U32.HI UR4, URZ, UR13, UR4 ;  /* 0x0000000dff047299 */ /* 0x010fc80008011604 */
[----:B------:R-:W-:-:S04]  /*16b0*/  USEL UR4, UR21, UR4, !UP0 ;  /* 0x0000000415047287 */ /* 0x000fc8000c000000 */
[----:B------:R-:W-:Y:S02]  /*16c0*/  UIADD3 UR6, UPT, UPT, -UR4, UR5, URZ ;  /* 0x0000000504067290 */ /* 0x000fe4000fffe1ff */
[----:B------:R-:W-:Y:S02]  /*16d0*/  UIADD3 UR4, UPT, UPT, UR4, -UR5, URZ ;  /* 0x8000000504047290 */ /* 0x000fe4000fffe0ff */
[----:B------:R-:W-:Y:S02]  /*16e0*/  UIMAD UR21, UR6, UR10, UR21 ;  /* 0x0000000a061572a4 */ /* 0x000fe4000f8e0215 */
[----:B------:R-:W-:-:S12]  /*16f0*/  UIMAD UR51, UR4, UR12, UR51 ;  /* 0x0000000c043372a4 */ /* 0x000fd8000f8e0233 */
.L_x_19:
[----:B------:R-:W-:Y:S05]  /*1700*/  BRA.U !UP6, `(.L_x_20) ;  /* 0x000000010e0c7547 */ /* 0x000fea000b800000 */
[----:B------:R-:W-:Y:S01]  /*1710*/  UCGABAR_WAIT ;  /* 0x0000000000007dc7 */ /* 0x000fe20008000000 */
[----:B------:R-:W-:Y:S01]  /*1720*/  CCTL.IVALL ;  /* 0x00000000ff00798f */ /* 0x000fe20002000000 */
[----:B------:R-:W-:Y:S05]  /*1730*/  BRA `(.L_x_21) ;  /* 0x0000000000047947 */ /* 0x000fea0003800000 */
.L_x_20:
[----:B------:R-:W-:Y:S06]  /*1740*/  BAR.SYNC.DEFER_BLOCKING 0x0 ;  /* 0x0000000000007b1d */ /* 0x000fec0000010000 */
.L_x_21:
[----:B------:R-:W-:Y:S05]  /*1750*/  BRA.U UP5, `(.L_x_22) ;  /* 0x0000001d05c47547 */ /* 0x000fea000b800000 */
[----:B------:R-:W2:Y:S01]  /*1760*/  LDCU UR5, c[0x0][0x388] ;  /* 0x00007100ff0577ac */ /* 0x000ea20008000800 */
[----:B------:R-:W-:Y:S01]  /*1770*/  PLOP3.LUT P1, PT, PT, PT, UP3, 0x80, 0x8 ;  /* 0x000000000008781c */ /* 0x000fe20003f2f038 */
[----:B------:R-:W-:Y:S01]  /*1780*/  IMAD.MOV.U32 R2, RZ, RZ, RZ ;  /* 0x000000ffff027224 */ /* 0x000fe200078e00ff */
[----:B------:R-:W-:Y:S01]  /*1790*/  ISETP.EQ.OR P2, PT, R3, RZ, P3 ;  /* 0x000000ff0300720c */ /* 0x000fe20001f42670 */
[----:B------:R-:W3:Y:S01]  /*17a0*/  LDCU UR6, c[0x0][0x38c] ;  /* 0x00007180ff0677ac */ /* 0x000ee20008000800 */
[----:B------:R-:W-:Y:S01]  /*17b0*/  PLOP3.LUT P1, PT, P1, PT, PT, 0x8, 0x80 ;  /* 0x000000000080781c */ /* 0x000fe20000f2e170 */
[----:B------:R-:W4:Y:S01]  /*17c0*/  LDCU UR48, c[0x0][0x390] ;  /* 0x00007200ff3077ac */ /* 0x000f220008000800 */
[----:B------:R-:W-:Y:S01]  /*17d0*/  UISETP.NE.AND UP1, UPT, UR18, URZ, UPT ;  /* 0x000000ff1200728c */ /* 0x000fe2000bf25270 */
[----:B------:R-:W3:Y:S01]  /*17e0*/  LDCU UR47, c[0x0][0x370] ;  /* 0x00006e00ff2f77ac */ /* 0x000ee20008000800 */
[----:B--2---:R-:W-:Y:S01]  /*17f0*/  UIADD3 UR5, UPT, UPT, UR5, 0x1f, URZ ;  /* 0x0000001f05057890 */ /* 0x004fe2000fffe0ff */
[----:B------:R-:W2:Y:S03]  /*1800*/  LDCU.64 UR36, c[0x0][0x348] ;  /* 0x00006900ff2477ac */ /* 0x000ea60008000a00 */
[----:B------:R-:W-:-:S02]  /*1810*/  USHF.R.S32.HI UR4, URZ, 0x1f, UR5 ;  /* 0x0000001fff047899 */ /* 0x000fc40008011405 */
[----:B-1----:R-:W-:Y:S02]  /*1820*/  USHF.L.U32 UR52, UR20, 0x7, URZ ;  /* 0x0000000714347899 */ /* 0x002fe400080006ff */
[----:B------:R-:W-:Y:S02]  /*1830*/  ULEA.HI UR4, UR4, UR5, URZ, 0x5 ;  /* 0x0000000504047291 */ /* 0x000fe4000f8f28ff */
[----:B------:R-:W-:Y:S02]  /*1840*/  USHF.L.U32 UR5, UR20, 0x6, URZ ;  /* 0x0000000614057899 */ /* 0x000fe400080006ff */
[----:B------:R-:W-:Y:S02]  /*1850*/  USHF.R.S32.HI UR4, URZ, 0x5, UR4 ;  /* 0x00000005ff047899 */ /* 0x000fe40008011404 */
[----:B------:R-:W-:Y:S02]  /*1860*/  ULOP3.LUT UR50, UR5, 0x40, URZ, 0xc0, !UPT ;  /* 0x0000004005327892 */ /* 0x000fe4000f8ec0ff */
[----:B---3--:R-:W-:Y:S01]  /*1870*/  UIMAD UR4, UR4, UR6, URZ ;  /* 0x00000006040472a4 */ /* 0x008fe2000f8e02ff */
[----:B------:R-:W1:Y:S03]  /*1880*/  LDCU UR46, c[0x0][0x374] ;  /* 0x00006e80ff2e77ac */ /* 0x000e660008000800 */
[----:B----4-:R-:W-:-:S02]  /*1890*/  UIMAD UR48, UR4, UR48, URZ ;  /* 0x00000030043072a4 */ /* 0x010fc4000f8e02ff */
[----:B------:R-:W-:Y:S02]  /*18a0*/  USEL UR33, UR62, 0x2, UP1 ;  /* 0x000000023e217887 */ /* 0x000fe40008800000 */
[----:B------:R-:W-:Y:S02]  /*18b0*/  UISETP.NE.AND UP2, UPT, UR48, URZ, UPT ;  /* 0x000000ff3000728c */ /* 0x000fe4000bf45270 */
[----:B------:R-:W-:Y:S01]  /*18c0*/  UISETP.LT.U32.AND UP0, UPT, UR48, 0x10, UPT ;  /* 0x000000103000788c */ /* 0x000fe2000bf01070 */
[----:B------:R-:W-:Y:S01]  /*18d0*/  UMOV UR23, 0x1 ;  /* 0x0000000100177882 */ /* 0x000fe20000000000 */
[----:B------:R-:W-:Y:S02]  /*18e0*/  UMOV UR26, URZ ;  /* 0x000000ff001a7c82 */ /* 0x000fe40008000000 */
[----:B------:R-:W-:Y:S01]  /*18f0*/  USEL UR4, UR48, 0x10, UP0 ;  /* 0x0000001030047887 */ /* 0x000fe20008000000 */
[----:B------:R-:W-:Y:S01]  /*1900*/  UMOV UR27, URZ ;  /* 0x000000ff001b7c82 */ /* 0x000fe20008000000 */
[----:B------:R-:W-:-:S02]  /*1910*/  UMOV UR34, URZ ;  /* 0x000000ff00227c82 */ /* 0x000fc40008000000 */
[----:B------:R-:W-:Y:S02]  /*1920*/  UIADD3 UR5, UPT, UPT, UR4, -0x1, URZ ;  /* 0xffffffff04057890 */ /* 0x000fe4000fffe0ff */
[----:B------:R-:W-:Y:S02]  /*1930*/  @!UP2 UIADD3 UR5, UPT, UPT, UR4, URZ, URZ ;  /* 0x000000ff0405a290 */ /* 0x000fe4000fffe0ff */
[----:B------:R-:W-:Y:S02]  /*1940*/  UIADD3 UR45, UPT, UPT, UR48, -UR4, URZ ;  /* 0x80000004302d7290 */ /* 0x000fe4000fffe0ff */
[----:B-12---:R-:W-:-:S12]  /*1950*/  UIADD3 UR49, UPT, UPT, UR5, 0x1, URZ ;  /* 0x0000000105317890 */ /* 0x006fd8000fffe0ff */
.L_x_40:
[----:B------:R-:W1:Y:S01]  /*1960*/  S2UR UR25, SR_CgaCtaId ;  /* 0x00000000001979c3 */ /* 0x000e620000008800 */
[----:B------:R-:W-:Y:S01]  /*1970*/  UMOV UR4, 0x400 ;  /* 0x0000040000047882 */ /* 0x000fe20000000000 */
[----:B------:R-:W-:Y:S01]  /*1980*/  MOV R0, UR23 ;  /* 0x0000001700007c02 */ /* 0x000fe20008000f00 */
[----:B------:R-:W-:Y:S02]  /*1990*/  UISETP.NE.AND UP0, UPT, UR48, URZ, UPT ;  /* 0x000000ff3000728c */ /* 0x000fe4000bf05270 */
[----:B------:R-:W-:Y:S01]  /*19a0*/  ULEA UR10, UR21, UR50, 0x7 ;  /* 0x00000032150a7291 */ /* 0x000fe2000f8e38ff */
[----:B------:R-:W-:Y:S01]  /*19b0*/  SHF.L.U32 R0, R0, 0x1f, RZ ;  /* 0x0000001f00007819 */ /* 0x000fe200000006ff */
[----:B------:R-:W-:Y:S01]  /*19c0*/  UMOV UR24, URZ ;  /* 0x000000ff00187c82 */ /* 0x000fe20008000000 */
[----:B------:R-:W-:Y:S01]  /*19d0*/  UMOV UR13, URZ ;  /* 0x000000ff000d7c82 */ /* 0x000fe20008000000 */
[----:B------:R-:W-:Y:S01]  /*19e0*/  UMOV UR12, URZ ;  /* 0x000000ff000c7c82 */ /* 0x000fe20008000000 */
[----:B-1----:R-:W-:-:S04]  /*19f0*/  ULEA UR25, UR25, UR4, 0x18 ;  /* 0x0000000419197291 */ /* 0x002fc8000f8ec0ff */
[----:B------:R-:W-:-:S09]  /*1a00*/  ULEA UR4, UR26, UR25, 0x3 ;  /* 0x000000191a047291 */ /* 0x000fd2000f8e18ff */
[----:B------:R1:W2:Y:S01]  /*1a10*/  SYNCS.PHASECHK.TRANS64.TRYWAIT P0, [UR4+0x80], R0 ;  /* 0x00008000ff0075a7 */ /* 0x0002a20008001104 */
[----:B------:R-:W-:-:S04]  /*1a20*/  ULEA.HI UR4, UR51, UR51, URZ, 0x1 ;  /* 0x0000003333047291 */ /* 0x000fc8000f8f08ff */
[----:B------:R-:W-:-:S04]  /*1a30*/  USHF.L.U32 UR4, UR4, 0x7, URZ ;  /* 0x0000000704047899 */ /* 0x000fc800080006ff */
[----:B------:R-:W-:-:S04]  /*1a40*/  ULOP3.LUT UR4, UR4, 0xffffff00, URZ, 0xc0, !UPT ;  /* 0xffffff0004047892 */ /* 0x000fc8000f8ec0ff */
[----:B------:R-:W-:Y:S01]  /*1a50*/  ULOP3.LUT UR35, UR4, 0x80, UR52, 0xf8, !UPT ;  /* 0x0000008004237892 */ /* 0x000fe2000f8ef834 */
[----:B------:R-:W-:Y:S11]  /*1a60*/  BRA.U !UP0, `(.L_x_23) ;  /* 0x0000000508607547 */ /* 0x000ff6000b800000 */
[----:B------:R-:W3:Y:S01]  /*1a70*/  LDCU.128 UR16, c[0x0][0x480] ;  /* 0x00009000ff1077ac */ /* 0x000ee20008000c00 */
[----:B------:R-:W4:Y:S01]  /*1a80*/  LDCU.64 UR20, c[0x0][0x490] ;  /* 0x00009200ff1477ac */ /* 0x000f220008000a00 */
[----:B------:R-:W1:Y:S01]  /*1a90*/  LDCU.64 UR12, c[0x0][0x4b0] ;  /* 0x00009600ff0c77ac */ /* 0x000e620008000a00 */
[----:B------:R-:W1:Y:S01]  /*1aa0*/  LDCU.64 UR8, c[0x0][0x4d0] ;  /* 0x00009a00ff0877ac */ /* 0x000e620008000a00 */
[----:B------:R-:W1:Y:S01]  /*1ab0*/  LDCU UR43, c[0x0][0x390] ;  /* 0x00007200ff2b77ac */ /* 0x000e620008000800 */
[----:B---3--:R-:W-:Y:S02]  /*1ac0*/  UIMAD.WIDE.U32 UR4, UR35, UR17, URZ ;  /* 0x00000011230472a5 */ /* 0x008fe4000f8e00ff */
[----:B------:R-:W-:Y:S01]  /*1ad0*/  UISETP.NE.AND UP0, UPT, UR16, 0x1, UPT ;  /* 0x000000011000788c */ /* 0x000fe2000bf05270 */
[----:B------:R-:W3:Y:S04]  /*1ae0*/  LDCU UR44, c[0x0][0x38c] ;  /* 0x00007180ff2c77ac */ /* 0x000ee80008000800 */
[----:B------:R-:W-:Y:S01]  /*1af0*/  UMOV UR4, UR5 ;  /* 0x0000000500047c82 */ /* 0x000fe20008000000 */
[----:B------:R-:W1:Y:S01]  /*1b00*/  LDCU.64 UR14, c[0x0][0x4b8] ;  /* 0x00009700ff0e77ac */ /* 0x000e620008000a00 */
[----:B------:R-:W-:-:S02]  /*1b10*/  USHF.R.U32.HI UR6, URZ, UR18, UR4 ;  /* 0x00000012ff067299 */ /* 0x000fc40008011604 */
[----:B------:R-:W-:Y:S02]  /*1b20*/  UIADD3 UR34, UPT, UPT, UR49, UR27, URZ ;  /* 0x0000001b31227290 */ /* 0x000fe4000fffe0ff */
[----:B------:R-:W-:Y:S02]  /*1b30*/  USEL UR6, UR35, UR6, !UP0 ;  /* 0x0000000623067287 */ /* 0x000fe4000c000000 */
[----:B------:R-:W-:Y:S02]  /*1b40*/  UISETP.NE.AND UP0, UPT, UR19, 0x1, UPT ;  /* 0x000000011300788c */ /* 0x000fe4000bf05270 */
[----:B----4-:R-:W-:Y:S02]  /*1b50*/  UIMAD.WIDE.U32 UR4, UR6, UR20, URZ ;  /* 0x00000014060472a5 */ /* 0x010fe4000f8e00ff */
[----:B------:R-:W-:Y:S01]  /*1b60*/  UIADD3 UR7, UPT, UPT, -UR6, URZ, URZ ;  /* 0x000000ff06077290 */ /* 0x000fe2000fffe1ff */
[----:B------:R-:W-:-:S03]  /*1b70*/  UMOV UR24, URZ ;  /* 0x000000ff00187c82 */ /* 0x000fc60008000000 */
[----:B------:R-:W-:Y:S01]  /*1b80*/  UIMAD UR7, UR16, UR7, UR35 ;  /* 0x00000007100772a4 */ /* 0x000fe2000f8e0223 */
[----:B------:R-:W-:Y:S02]  /*1b90*/  UMOV UR4, UR5 ;  /* 0x0000000500047c82 */ /* 0x000fe40008000000 */
[----:B------:R-:W-:Y:S02]  /*1ba0*/  USHF.R.U32.HI UR21, URZ, UR21, UR4 ;  /* 0x00000015ff157299 */ /* 0x000fe40008011604 */
[----:B------:R-:W4:Y:S02]  /*1bb0*/  LDCU.64 UR4, c[0x0][0x4d8] ;  /* 0x00009b00ff0477ac */ /* 0x000f240008000a00 */
[----:B------:R-:W-:-:S04]  /*1bc0*/  USEL UR21, UR6, UR21, !UP0 ;  /* 0x0000001506157287 */ /* 0x000fc8000c000000 */
[----:B------:R-:W-:-:S04]  /*1bd0*/  UIADD3 UR20, UPT, UPT, -UR21, URZ, URZ ;  /* 0x000000ff15147290 */ /* 0x000fc8000fffe1ff */
[----:B------:R-:W-:Y:S02]  /*1be0*/  UIMAD UR20, UR19, UR20, UR6 ;  /* 0x00000014131472a4 */ /* 0x000fe4000f8e0206 */
[----:B-1----:R-:W-:Y:S02]  /*1bf0*/  UIMAD UR19, UR7, UR12, UR8 ;  /* 0x0000000c071372a4 */ /* 0x002fe4000f8e0208 */
[----:B------:R-:W-:Y:S01]  /*1c00*/  UIMAD UR20, UR20, UR13, UR9 ;  /* 0x0000000d141472a4 */ /* 0x000fe2000f8e0209 */
[----:B------:R-:W-:Y:S01]  /*1c10*/  UMOV UR6, UR26 ;  /* 0x0000001a00067c82 */ /* 0x000fe20008000000 */
[----:B------:R-:W-:Y:S01]  /*1c20*/  UMOV UR12, URZ ;  /* 0x000000ff000c7c82 */ /* 0x000fe20008000000 */
[----:B---3--:R-:W-:-:S09]  /*1c30*/  UMOV UR13, URZ ;  /* 0x000000ff000d7c82 */ /* 0x008fd20008000000 */
.L_x_29:
[----:B------:R-:W-:Y:S01]  /*1c40*/  @!P3 MOV R3, 0x6000 ;  /* 0x000060000003b802 */ /* 0x000fe20000000f00 */
[----:B------:R-:W-:Y:S01]  /*1c50*/  ULEA UR17, UR6, UR25, 0x3 ;  /* 0x0000001906117291 */ /* 0x000fe2000f8e18ff */
[----:B-12---:R-:W-:Y:S11]  /*1c60*/  @P0 BRA `(.L_x_24) ;  /* 0x0000000000100947 */ /* 0x006ff60003800000 */
[----:B------:R-:W-:Y:S04]  /*1c70*/  MOV R0, UR23 ;  /* 0x0000001700007c02 */ /* 0x000fe80008000f00 */
[----:B------:R-:W-:Y:S04]  /*1c80*/  SHF.L.U32 R5, R0, 0x1f, RZ ;  /* 0x0000001f00057819 */ /* 0x000fe800000006ff */
[----:B------:R-:W1:Y:S02]  /*1c90*/  SYNCS.PHASECHK.TRANS64.TRYWAIT P0, [UR17+0x80], R5 ;  /* 0x00008005ff0075a7 */ /* 0x000e640008001111 */
[----:B-1----:R-:W-:Y:S05]  /*1ca0*/  @!P0 BRA `(.L_x_25) ;  /* 0x0000008800008947 */ /* 0x002fea0003800000 */
.L_x_24:
[----:B------:R2:W-:Y:S01]  /*1cb0*/  @!P3 SYNCS.ARRIVE.TRANS64 RZ, [UR17], R3 ;  /* 0x00000003ffffb9a7 */ /* 0x0005e20008000011 */
[----:B------:R-:W-:Y:S04]  /*1cc0*/  ULOP3.LUT UR7, UR33, 0x2, URZ, 0xfc, !UPT ;  /* 0x0000000221077892 */ /* 0x000fe8000f8efcff */
[----:B------:R-:W-:Y:S09]  /*1cd0*/  UISETP.NE.AND UP0, UPT, UR7, 0x2, UPT ;  /* 0x000000020700788c */ /* 0x000ff2000bf05270 */
[----:B------:R-:W-:Y:S05]  /*1ce0*/  BRA.U UP0, `(.L_x_26) ;  /* 0x0000000100047547 */ /* 0x000fea000b800000 */
[----:B----4-:R-:W-:Y:S05]  /*1cf0*/  BPT.TRAP 0x1 ;  /* 0x000000040000795c */ /* 0x010fea0000300000 */
.L_x_26:
[----:B------:R-:W-:Y:S04]  /*1d00*/  BSSY.RECONVERGENT B0, `(.L_x_27) ;  /* 0x0000003000007945 */ /* 0x000fe80003800200 */
[----:B------:R-:W-:Y:S05]  /*1d10*/  @P2 BRA `(.L_x_28) ;  /* 0x0000000000042947 */ /* 0x000fea0003800000 */
[----:B----4-:R-:W-:Y:S05]  /*1d20*/  BPT.TRAP 0x1 ;  /* 0x000000040000795c */ /* 0x010fea0000300000 */
.L_x_28:
[----:B----4-:R-:W-:Y:S05]  /*1d30*/  BSYNC.RECONVERGENT B0 ;  /* 0x0000000000007941 */ /* 0x010fea0003800200 */
.L_x_27:
[----:B------:R-:W-:Y:S02]  /*1d40*/  UIADD3 UR7, UPT, UPT, UR6, 0x1, URZ ;  /* 0x0000000106077890 */ /* 0x000fe4000fffe0ff */
[----:B------:R-:W-:Y:S02]  /*1d50*/  ULEA UR16, UR6, UR25, 0xd ;  /* 0x0000001906107291 */ /* 0x000fe4000f8e68ff */
[----:B------:R-:W-:Y:S02]  /*1d60*/  UISETP.NE.AND UP0, UPT, UR7, 0x10, UPT ;  /* 0x000000100700788c */ /* 0x000fe4000bf05270 */
[----:B------:R-:W-:Y:S02]  /*1d70*/  UIADD3 UR30, UP1, UPT, UR36, 0x80, URZ ;  /* 0x00000080241e7890 */ /* 0x000fe4000ff3e0ff */
[----:B------:R-:W-:Y:S02]  /*1d80*/  USEL UR8, URZ, 0x1, UP0 ;  /* 0x00000001ff087887 */ /* 0x000fe40008000000 */
[----:B------:R-:W-:Y:S02]  /*1d90*/  USEL UR26, UR7, URZ, UP0 ;  /* 0x000000ff071a7287 */ /* 0x000fe40008000000 */
[----:B------:R-:W-:Y:S02]  /*1da0*/  ULOP3.LUT UR23, UR23, UR8, URZ, 0x3c, !UPT ;  /* 0x0000000817177292 */ /* 0x000fe4000f8e3cff */
[----:B------:R-:W-:Y:S02]  /*1db0*/  ULEA UR7, UR26, UR25, 0x3 ;  /* 0x000000191a077291 */ /* 0x000fe4000f8e18ff */
[----:B------:R-:W-:Y:S02]  /*1dc0*/  ULEA UR8, UR6, UR25, 0xc ;  /* 0x0000001906087291 */ /* 0x000fe4000f8e60ff */
[----:B------:R-:W-:Y:S01]  /*1dd0*/  ULOP3.LUT UR17, UR17, 0xfefffff8, URZ, 0xc0, !UPT ;  /* 0xfefffff811117892 */ /* 0x000fe2000f8ec0ff */
[----:B-1----:R-:W-:Y:S01]  /*1de0*/  MOV R0, UR23 ;  /* 0x0000001700007c02 */ /* 0x002fe20008000f00 */
[----:B------:R-:W-:Y:S02]  /*1df0*/  USHF.L.U32 UR18, UR24, 0x5, URZ ;  /* 0x0000000518127899 */ /* 0x000fe400080006ff */
[----:B------:R-:W-:Y:S01]  /*1e00*/  UIADD3.X UR31, UPT, UPT, URZ, UR37, URZ, UP1, !UPT ;  /* 0x00000025ff1f7290 */ /* 0x000fe20008ffe4ff */
[----:B--2---:R-:W-:Y:S01]  /*1e10*/  SHF.L.U32 R3, R0, 0x1f, RZ ;  /* 0x0000001f00037819 */ /* 0x004fe200000006ff */
[----:B------:R-:W-:Y:S02]  /*1e20*/  UIADD3 UR16, UPT, UPT, UR16, 0x8400, URZ ;  /* 0x0000840010107890 */ /* 0x000fe4000fffe0ff */
[----:B------:R-:W-:Y:S01]  /*1e30*/  UIADD3 UR28, UP0, UPT, UR36, 0x180, URZ ;  /* 0x00000180241c7890 */ /* 0x000fe2000ff1e0ff */
[----:B------:R3:W1:Y:S01]  /*1e40*/  SYNCS.PHASECHK.TRANS64.TRYWAIT P0, [UR7+0x80], R3 ;  /* 0x00008003ff0075a7 */ /* 0x0006620008001107 */
[----:B------:R-:W-:Y:S02]  /*1e50*/  UIMAD UR7, UR12, UR14, UR4 ;  /* 0x0000000e0c0772a4 */ /* 0x000fe4000f8e0204 */
[----:B------:R-:W-:Y:S02]  /*1e60*/  UIMAD UR6, UR13, UR15, UR5 ;  /* 0x0000000f0d0672a4 */ /* 0x000fe4000f8e0205 */
[----:B------:R-:W-:Y:S02]  /*1e70*/  UIADD3.X UR29, UPT, UPT, URZ, UR37, URZ, UP0, !UPT ;  /* 0x00000025ff1d7290 */ /* 0x000fe400087fe4ff */
[----:B------:R-:W-:Y:S02]  /*1e80*/  UPRMT UR6, UR7, 0x40, UR6 ;  /* 0x0000004007067896 */ /* 0x000fe40008000006 */
[----:B------:R-:W-:Y:S02]  /*1e90*/  UIADD3 UR8, UPT, UPT, UR8, 0x28400, URZ ;  /* 0x0002840008087890 */ /* 0x000fe4000fffe0ff */
[----:B------:R-:W-:Y:S02]  /*1ea0*/  UPRMT UR6, UR6, 0x5410, URZ ;  /* 0x0000541006067896 */ /* 0x000fe400080000ff */
[----:B------:R-:W-:Y:S02]  /*1eb0*/  UIADD3 UR32, UPT, UPT, UR12, 0x1, URZ ;  /* 0x000000010c207890 */ /* 0x000fe4000fffe0ff */
[----:B------:R-:W-:Y:S02]  /*1ec0*/  UIADD3 UR22, UPT, UPT, UR13, 0x1, URZ ;  /* 0x000000010d167890 */ /* 0x000fe4000fffe0ff */
[----:B------:R-:W-:Y:S02]  /*1ed0*/  UISETP.NE.AND UP2, UPT, UR32, UR44, UPT ;  /* 0x0000002c2000728c */ /* 0x000fe4000bf45270 */
[----:B------:R-:W-:Y:S02]  /*1ee0*/  UIADD3 UR27, UPT, UPT, UR27, 0x1, URZ ;  /* 0x000000011b1b7890 */ /* 0x000fe4000fffe0ff */
[----:B------:R-:W-:Y:S01]  /*1ef0*/  UIADD3 UR7, UPT, UPT, UR24, 0x1, URZ ;  /* 0x0000000118077890 */ /* 0x000fe2000fffe0ff */
[----:B------:R-:W-:Y:S01]  /*1f00*/  UMOV UR40, 0x0 ;  /* 0x0000000000287882 */ /* 0x000fe20000000000 */
[----:B------:R-:W-:Y:S01]  /*1f10*/  UMOV UR41, 0x10000000 ;  /* 0x1000000000297882 */ /* 0x000fe20000000000 */
[----:B------:R-:W-:Y:S01]  /*1f20*/  UMOV UR9, UR17 ;  /* 0x0000001100097c82 */ /* 0x000fe20008000000 */
[----:B------:R2:W-:Y:S01]  /*1f30*/  UTMALDG.4D.IM2COL.2CTA [UR16], [UR30], UR6, desc[UR40] ;  /* 0x000028101e0073b4 */ /* 0x0005e20008259006 */
[----:B------:R-:W-:Y:S02]  /*1f40*/  UMOV UR11, UR18 ;  /* 0x00000012000b7c82 */ /* 0x000fe40008000000 */
[----:B------:R-:W-:Y:S04]  /*1f50*/  @UP2 UIADD3 UR22, UPT, UPT, UR13, URZ, URZ ;  /* 0x000000ff0d162290 */ /* 0x000fe8000fffe0ff */
[----:B------:R-:W-:Y:S01]  /*1f60*/  UISETP.NE.AND UP0, UPT, UR22, UR43, UPT ;  /* 0x0000002b1600728c */ /* 0x000fe2000bf05270 */
[----:B------:R4:W-:Y:S10]  /*1f70*/  UTMALDG.4D.2CTA [UR8], [UR28], desc[UR40] ;  /* 0x000028081c0075b4 */ /* 0x0009f40008219000 */
[----:B------:R-:W-:Y:S07]  /*1f80*/  @UP0 UIADD3 UR7, UPT, UPT, UR24, URZ, URZ ;  /* 0x000000ff18070290 */ /* 0x000fee000fffe0ff */
[----:B------:R-:W-:Y:S01]  /*1f90*/  UMOV UR24, UR7 ;  /* 0x0000000700187c82 */ /* 0x000fe20008000000 */
[----:B--2---:R-:W-:Y:S01]  /*1fa0*/  UMOV UR6, UR26 ;  /* 0x0000001a00067c82 */ /* 0x004fe20008000000 */
[----:B----4-:R-:W-:Y:S02]  /*1fb0*/  USEL UR13, UR22, URZ, UP0 ;  /* 0x000000ff160d7287 */ /* 0x010fe40008000000 */
[----:B------:R-:W-:Y:S02]  /*1fc0*/  UISETP.NE.AND UP0, UPT, UR27, UR34, UPT ;  /* 0x000000221b00728c */ /* 0x000fe4000bf05270 */
[----:B------:R-:W-:Y:S07]  /*1fd0*/  USEL UR12, UR32, URZ, UP2 ;  /* 0x000000ff200c7287 */ /* 0x000fee0009000000 */
[----:B---3--:R-:W-:Y:S05]  /*1fe0*/  BRA.U UP0, `(.L_x_29) ;  /* 0xfffffffd00147547 */ /* 0x008fea000b83ffff */
.L_x_23:
[----:B------:R-:W-:Y:S01]  /*1ff0*/  ULEA UR4, UR26, UR25, 0x3 ;  /* 0x000000191a047291 */ /* 0x000fe2000f8e18ff */
[----:B-1----:R-:W-:Y:S01]  /*2000*/  MOV R0, UR23 ;  /* 0x0000001700007c02 */ /* 0x002fe20008000f00 */
[----:B------:R-:W-:Y:S01]  /*2010*/  @!P1 SYNCS.ARRIVE.TRANS64.A1T0 RZ, [UR25+0x148], RZ ;  /* 0x000148ffffff99a7 */ /* 0x000fe20008100019 */
[----:B------:R-:W-:Y:S02]  /*2020*/  UISETP.GE.AND UP0, UPT, UR45, 0x1, UPT ;  /* 0x000000012d00788c */ /* 0x000fe4000bf06270 */
[----:B------:R-:W-:-:S04]  /*2030*/  SHF.L.U32 R0, R0, 0x1f, RZ ;  /* 0x0000001f00007819 */ /* 0x000fc800000006ff */
[----:B--2---:R1:W2:Y:S03]  /*2040*/  SYNCS.PHASECHK.TRANS64.TRYWAIT P0, [UR4+0x80], R0 ;  /* 0x00008000ff0075a7 */ /* 0x0042a60008001104 */
[----:B------:R-:W-:Y:S05]  /*2050*/  BRA.U !UP0, `(.L_x_30) ;  /* 0x00000005085c7547 */ /* 0x000fea000b800000 */
        /* <DEDUP_REMOVED lines=16> */
[----:B------:R-:W-:-:S03]  /*2160*/  UMOV UR32, UR45 ;  /* 0x0000002d00207c82 */ /* 0x000fc60008000000 */
        /* <DEDUP_REMOVED lines=9> */
[----:B---3--:R-:W-:-:S11]  /*2200*/  UMOV UR6, UR26 ;  /* 0x0000001a00067c82 */ /* 0x008fd60008000000 */
.L_x_36:
[----:B------:R-:W-:Y:S01]  /*2210*/  @!P3 MOV R3, 0x6000 ;  /* 0x000060000003b802 */ /* 0x000fe20000000f00 */
[----:B------:R-:W-:Y:S01]  /*2220*/  ULEA UR17, UR6, UR25, 0x3 ;  /* 0x0000001906117291 */ /* 0x000fe2000f8e18ff */
[----:B-12---:R-:W-:Y:S11]  /*2230*/  @P0 BRA `(.L_x_31) ;  /* 0x0000000000100947 */ /* 0x006ff60003800000 */
[----:B------:R-:W-:Y:S04]  /*2240*/  MOV R0, UR23 ;  /* 0x0000001700007c02 */ /* 0x000fe80008000f00 */
[----:B------:R-:W-:Y:S04]  /*2250*/  SHF.L.U32 R5, R0, 0x1f, RZ ;  /* 0x0000001f00057819 */ /* 0x000fe800000006ff */
[----:B------:R-:W1:Y:S02]  /*2260*/  SYNCS.PHASECHK.TRANS64.TRYWAIT P0, [UR17+0x80], R5 ;  /* 0x00008005ff0075a7 */ /* 0x000e640008001111 */
[----:B-1----:R-:W-:Y:S05]  /*2270*/  @!P0 BRA `(.L_x_32) ;  /* 0x0000008000a48947 */ /* 0x002fea0003800000 */
.L_x_31:
[----:B------:R2:W-:Y:S01]  /*2280*/  @!P3 SYNCS.ARRIVE.TRANS64 RZ, [UR17], R3 ;  /* 0x00000003ffffb9a7 */ /* 0x0005e20008000011 */
[----:B------:R-:W-:Y:S04]  /*2290*/  ULOP3.LUT UR7, UR33, 0x2, URZ, 0xfc, !UPT ;  /* 0x0000000221077892 */ /* 0x000fe8000f8efcff */
[----:B------:R-:W-:Y:S09]  /*22a0*/  UISETP.NE.AND UP0, UPT, UR7, 0x2, UPT ;  /* 0x000000020700788c */ /* 0x000ff2000bf05270 */
[----:B------:R-:W-:Y:S05]  /*22b0*/  BRA.U UP0, `(.L_x_33) ;  /* 0x0000000100047547 */ /* 0x000fea000b800000 */
[----:B----4-:R-:W-:Y:S05]  /*22c0*/  BPT.TRAP 0x1 ;  /* 0x000000040000795c */ /* 0x010fea0000300000 */
.L_x_33:
[----:B------:R-:W-:Y:S04]  /*22d0*/  BSSY.RECONVERGENT B0, `(.L_x_34) ;  /* 0x0000003000007945 */ /* 0x000fe80003800200 */
[----:B------:R-:W-:Y:S05]  /*22e0*/  @P2 BRA `(.L_x_35) ;  /* 0x0000000000042947 */ /* 0x000fea0003800000 */
[----:B----4-:R-:W-:Y:S05]  /*22f0*/  BPT.TRAP 0x1 ;  /* 0x000000040000795c */ /* 0x010fea0000300000 */
.L_x_35:
[----:B----4-:R-:W-:Y:S05]  /*2300*/  BSYNC.RECONVERGENT B0 ;  /* 0x0000000000007941 */ /* 0x010fea0003800200 */
.L_x_34:
        /* <DEDUP_REMOVED lines=26> */
[----:B------:R-:W-:Y:S01]  /*24b0*/  UIADD3 UR7, UPT, UPT, UR24, 0x1, URZ ;  /* 0x0000000118077890 */ /* 0x000fe2000fffe0ff */
[----:B------:R-:W-:Y:S01]  /*24c0*/  UMOV UR40, 0x0 ;  /* 0x0000000000287882 */ /* 0x000fe20000000000 */
[----:B------:R-:W-:Y:S01]  /*24d0*/  UMOV UR41, 0x10000000 ;  /* 0x1000000000297882 */ /* 0x000fe20000000000 */
[----:B------:R-:W-:Y:S01]  /*24e0*/  UMOV UR9, UR17 ;  /* 0x0000001100097c82 */ /* 0x000fe20008000000 */
[----:B------:R2:W-:Y:S01]  /*24f0*/  UTMALDG.4D.IM2COL.2CTA [UR16], [UR30], UR6, desc[UR40] ;  /* 0x000028101e0073b4 */ /* 0x0005e20008259006 */
[----:B------:R-:W-:Y:S04]  /*2500*/  UMOV UR11, UR18 ;  /* 0x00000012000b7c82 */ /* 0x000fe80008000000 */
[----:B------:R-:W-:Y:S04]  /*2510*/  @UP2 UIADD3 UR22, UPT, UPT, UR13, URZ, URZ ;  /* 0x000000ff0d162290 */ /* 0x000fe8000fffe0ff */
[----:B------:R-:W-:Y:S01]  /*2520*/  UISETP.NE.AND UP0, UPT, UR22, UR43, UPT ;  /* 0x0000002b1600728c */ /* 0x000fe2000bf05270 */
[----:B------:R4:W-:Y:S10]  /*2530*/  UTMALDG.4D.2CTA [UR8], [UR28], desc[UR40] ;  /* 0x000028081c0075b4 */ /* 0x0009f40008219000 */
[----:B------:R-:W-:Y:S07]  /*2540*/  @UP0 UIADD3 UR7, UPT, UPT, UR24, URZ, URZ ;  /* 0x000000ff18070290 */ /* 0x000fee000fffe0ff */
[----:B------:R-:W-:Y:S01]  /*2550*/  UMOV UR24, UR7 ;  /* 0x0000000700187c82 */ /* 0x000fe20008000000 */
[----:B--2---:R-:W-:Y:S02]  /*2560*/  UIADD3 UR6, UPT, UPT, UR32, -0x1, URZ ;  /* 0xffffffff20067890 */ /* 0x004fe4000fffe0ff */
[----:B----4-:R-:W-:Y:S02]  /*2570*/  USEL UR13, UR22, URZ, UP0 ;  /* 0x000000ff160d7287 */ /* 0x010fe40008000000 */
[----:B------:R-:W-:Y:S02]  /*2580*/  UISETP.GT.U32.AND UP0, UPT, UR32, 0x1, UPT ;  /* 0x000000012000788c */ /* 0x000fe4000bf04070 */
[----:B------:R-:W-:Y:S01]  /*2590*/  USEL UR12, UR27, URZ, UP2 ;  /* 0x000000ff1b0c7287 */ /* 0x000fe20009000000 */
[----:B------:R-:W-:Y:S01]  /*25a0*/  UMOV UR32, UR6 ;  /* 0x0000000600207c82 */ /* 0x000fe20008000000 */
[----:B------:R-:W-:Y:S05]  /*25b0*/  UMOV UR6, UR26 ;  /* 0x0000001a00067c82 */ /* 0x000fea0008000000 */
[----:B---3--:R-:W-:Y:S05]  /*25c0*/  BRA.U UP0, `(.L_x_36) ;  /* 0xfffffffd00107547 */ /* 0x008fea000b83ffff */
.L_x_30:
[----:B------:R-:W-:Y:S01]  /*25d0*/  SHF.L.U32 R3, R2, 0x1f, RZ ;  /* 0x0000001f02037819 */ /* 0x000fe200000006ff */
[----:B------:R-:W-:-:S03]  /*25e0*/  NOP ;  /* 0x0000000000007918 */ /* 0x000fc60000000000 */
[----:B-12---:R-:W1:Y:S02]  /*25f0*/  SYNCS.PHASECHK.TRANS64.TRYWAIT P0, [UR25+0x150], R3 ;  /* 0x00015003ff0075a7 */ /* 0x006e640008001119 */
[----:B-1----:R-:W-:Y:S05]  /*2600*/  @!P0 BRA `(.L_x_37) ;  /* 0x0000007c00d88947 */ /* 0x002fea0003800000 */
.L_x_158:
[----:B------:R-:W2:Y:S01]  /*2610*/  LDS.128 R4, [UR25+0x190] ;  /* 0x00019019ff047984 */ /* 0x000ea20008000c00 */
[----:B------:R-:W-:Y:S02]  /*2620*/  UIADD3 UR4, UPT, UPT, UR25, 0x158, URZ ;  /* 0x0000015819047890 */ /* 0x000fe4000fffe0ff */
[----:B------:R-:W-:Y:S01]  /*2630*/  UISETP.GE.AND UP0, UPT, UR39, 0x1, UPT ;  /* 0x000000012700788c */ /* 0x000fe2000bf06270 */
[----:B------:R-:W-:Y:S01]  /*2640*/  @!PT LDS RZ, [RZ] ;  /* 0x00000000fffff984 */ /* 0x000fe20000000800 */
[----:B------:R-:W-:Y:S01]  /*2650*/  @!PT LDS RZ, [RZ] ;  /* 0x00000000fffff984 */ /* 0x000fe20000000800 */
[----:B------:R-:W-:Y:S01]  /*2660*/  @!PT LDS RZ, [RZ] ;  /* 0x00000000fffff984 */ /* 0x000fe20000000800 */
[----:B------:R-:W-:Y:S01]  /*2670*/  @!PT LDS RZ, [RZ] ;  /* 0x00000000fffff984 */ /* 0x000fe20000000800 */
[----:B------:R3:W-:Y:S06]  /*2680*/  MEMBAR.ALL.CTA ;  /* 0x0000000000007992 */ /* 0x0007ec0000008000 */
[----:B---3--:R-:W3:Y:S01]  /*2690*/  FENCE.VIEW.ASYNC.S ;  /* 0x00000000000073c6 */ /* 0x008ee20000000000 */
[----:B------:R-:W-:-:S09]  /*26a0*/  UPRMT UR4, URZ, 0x654, UR4 ;  /* 0x00000654ff047896 */ /* 0x000fd20008000004 */
[----:B---3--:R-:W-:Y:S01]  /*26b0*/  SYNCS.ARRIVE.TRANS64.RED.A1T0 RZ, [UR4], RZ ;  /* 0x000000ffffff79a7 */ /* 0x008fe20008100404 */
[----:B--2---:R-:W-:-:S13]  /*26c0*/  LOP3.LUT P0, RZ, R6, 0x1, RZ, 0xc0, !PT ;  /* 0x0000000106ff7812 */ /* 0x004fda000780c0ff */
[----:B------:R-:W-:Y:S01]  /*26d0*/  VOTEU.ANY UP1, P0 ;  /* 0x0000000000ff7886 */ /* 0x000fe20000020100 */
[----:B------:R-:W-:-:S13]  /*26e0*/  PLOP3.LUT P0, PT, PT, PT, UP1, 0x80, 0x8 ;  /* 0x000000000008781c */ /* 0x000fda0003f0f018 */
[----:B-1----:R-:W-:Y:S02]  /*26f0*/  @P0 MOV R0, R4 ;  /* 0x0000000400000202 */ /* 0x002fe40000000f00 */
[----:B------:R-:W-:Y:S02]  /*2700*/  @P0 LOP3.LUT R4, R5, 0xffff, RZ, 0xc0, !PT ;  /* 0x0000ffff05040812 */ /* 0x000fe400078ec0ff */
[----:B------:R-:W-:Y:S02]  /*2710*/  @P0 R2UR UR6, R0 ;  /* 0x00000000000602ca */ /* 0x000fe400000e0000 */
[----:B------:R-:W-:-:S11]  /*2720*/  @P0 R2UR UR5, R4 ;  /* 0x00000000040502ca */ /* 0x000fd600000e0000 */
[----:B------:R-:W-:Y:S02]  /*2730*/  @UP1 UMOV UR42, UR6 ;  /* 0x00000006002a1c82 */ /* 0x000fe40008000000 */
[----:B------:R-:W-:Y:S01]  /*2740*/  @UP1 UMOV UR38, UR5 ;  /* 0x0000000500261c82 */ /* 0x000fe20008000000 */
[----:B------:R-:W-:Y:S05]  /*2750*/  BRA.U !UP0, `(.L_x_38) ;  /* 0x0000000108d47547 */ /* 0x000fea000b800000 */
[----:B------:R-:W1:Y:S01]  /*2760*/  LDCU.128 UR16, c[0x0][0xb10] ;  /* 0x00016200ff1077ac */ /* 0x000e620008000c00 */
[----:B------:R-:W2:Y:S01]  /*2770*/  LDCU UR21, c[0x0][0xb20] ;  /* 0x00016400ff1577ac */ /* 0x000ea20008000800 */
[----:B------:R-:W3:Y:S01]  /*2780*/  LDCU UR20, c[0x0][0xb0c] ;  /* 0x00016180ff1477ac */ /* 0x000ee20008000800 */
[----:B------:R-:W4:Y:S01]  /*2790*/  LDCU.64 UR8, c[0x0][0xb28] ;  /* 0x00016500ff0877ac */ /* 0x000f220008000a00 */
[----:B------:R-:W-:Y:S02]  /*27a0*/  UISETP.NE.AND UP3, UPT, UR39, 0x1, UPT ;  /* 0x000000012700788c */ /* 0x000fe4000bf65270 */
[----:B-1----:R-:W-:Y:S02]  /*27b0*/  UIMAD.WIDE.U32 UR4, UR46, UR19, URZ ;  /* 0x000000132e0472a5 */ /* 0x002fe4000f8e00ff */
[----:B------:R-:W-:Y:S02]  /*27c0*/  UIMAD.WIDE.U32 UR6, UR47, UR16, URZ ;  /* 0x000000102f0672a5 */ /* 0x000fe4000f8e00ff */
[----:B------:R-:W-:-:S02]  /*27d0*/  UISETP.NE.AND UP0, UPT, UR18, 0x1, UPT ;  /* 0x000000011200788c */ /* 0x000fc4000bf05270 */
[----:B------:R-:W-:Y:S01]  /*27e0*/  UIMAD.WIDE.U32 UR14, UR38, UR19, URZ ;  /* 0x00000013260e72a5 */ /* 0x000fe2000f8e00ff */
[----:B------:R-:W-:Y:S01]  /*27f0*/  UMOV UR4, UR5 ;  /* 0x0000000500047c82 */ /* 0x000fe20008000000 */
[----:B---3--:R-:W-:Y:S02]  /*2800*/  UISETP.NE.AND UP2, UPT, UR20, 0x1, UPT ;  /* 0x000000011400788c */ /* 0x008fe4000bf45270 */
[----:B--2---:R-:W-:Y:S02]  /*2810*/  USHF.R.U32.HI UR5, URZ, UR21, UR4 ;  /* 0x00000015ff057299 */ /* 0x004fe40008011604 */
[----:B------:R-:W-:Y:S01]  /*2820*/  UIMAD.WIDE.U32 UR12, UR42, UR16, URZ ;  /* 0x000000102a0c72a5 */ /* 0x000fe2000f8e00ff */
[----:B------:R-:W-:Y:S01]  /*2830*/  UMOV UR4, UR7 ;  /* 0x0000000700047c82 */ /* 0x000fe20008000000 */
[----:B------:R-:W-:Y:S02]  /*2840*/  USEL UR5, UR46, UR5, !UP0 ;  /* 0x000000052e057287 */ /* 0x000fe4000c000000 */
[----:B------:R-:W-:-:S02]  /*2850*/  USHF.R.U32.HI UR4, URZ, UR17, UR4 ;  /* 0x00000011ff047299 */ /* 0x000fc40008011604 */
[----:B----4-:R-:W-:Y:S02]  /*2860*/  UIMAD.WIDE.U32 UR10, UR5, UR8, URZ ;  /* 0x00000008050a72a5 */ /* 0x010fe4000f8e00ff */
[----:B------:R-:W-:Y:S01]  /*2870*/  USEL UR6, UR47, UR4, !UP2 ;  /* 0x000000042f067287 */ /* 0x000fe2000d000000 */
[----:B------:R-:W-:Y:S02]  /*2880*/  UMOV UR12, UR13 ;  /* 0x0000000d000c7c82 */ /* 0x000fe40008000000 */
[----:B------:R-:W-:Y:S01]  /*2890*/  UMOV UR4, UR15 ;  /* 0x0000000f00047c82 */ /* 0x000fe20008000000 */
[----:B------:R-:W-:Y:S01]  /*28a0*/  UIMAD.WIDE.U32 UR14, UR6, UR8, URZ ;  /* 0x00000008060e72a5 */ /* 0x000fe2000f8e00ff */
[----:B------:R-:W-:Y:S01]  /*28b0*/  UMOV UR10, UR11 ;  /* 0x0000000b000a7c82 */ /* 0x000fe20008000000 */
[----:B------:R-:W-:Y:S02]  /*28c0*/  USHF.R.U32.HI UR4, URZ, UR21, UR4 ;  /* 0x00000015ff047299 */ /* 0x000fe40008011604 */
[----:B------:R-:W-:-:S03]  /*28d0*/  @UP3 USHF.R.U32.HI UR5, URZ, UR9, UR10 ;  /* 0x00000009ff053299 */ /* 0x000fc6000801160a */
[----:B------:R-:W-:Y:S01]  /*28e0*/  UMOV UR14, UR15 ;  /* 0x0000000f000e7c82 */ /* 0x000fe20008000000 */
[----:B------:R-:W-:Y:S02]  /*28f0*/  USHF.R.U32.HI UR17, URZ, UR17, UR12 ;  /* 0x00000011ff117299 */ /* 0x000fe4000801160c */
[----:B------:R-:W-:Y:S02]  /*2900*/  USEL UR4, UR38, UR4, !UP0 ;  /* 0x0000000426047287 */ /* 0x000fe4000c000000 */
[----:B------:R-:W-:Y:S02]  /*2910*/  @UP3 USHF.R.U32.HI UR6, URZ, UR9, UR14 ;  /* 0x00000009ff063299 */ /* 0x000fe4000801160e */
[----:B------:R-:W-:Y:S02]  /*2920*/  UIMAD UR7, UR39, UR5, URZ ;  /* 0x00000005270772a4 */ /* 0x000fe4000f8e02ff */
[----:B------:R-:W-:Y:S02]  /*2930*/  USEL UR5, UR42, UR17, !UP2 ;  /* 0x000000112a057287 */ /* 0x000fe4000d000000 */
[----:B------:R-:W-:-:S02]  /*2940*/  UIMAD UR10, UR39, UR6, URZ ;  /* 0x00000006270a72a4 */ /* 0x000fc4000f8e02ff */
[----:B------:R-:W-:Y:S02]  /*2950*/  UISETP.GE.AND UP0, UPT, UR4, UR7, UPT ;  /* 0x000000070400728c */ /* 0x000fe4000bf06270 */
[----:B------:R-:W-:Y:S02]  /*2960*/  UIMAD.WIDE.U32 UR12, UR4, UR8, URZ ;  /* 0x00000008040c72a5 */ /* 0x000fe4000f8e00ff */
[----:B------:R-:W-:Y:S02]  /*2970*/  UISETP.GE.OR UP0, UPT, UR5, UR10, UP0 ;  /* 0x0000000a0500728c */ /* 0x000fe40008706670 */
[----:B------:R-:W-:Y:S02]  /*2980*/  UIMAD.WIDE.U32 UR10, UR5, UR8, URZ ;  /* 0x00000008050a72a5 */ /* 0x000fe4000f8e00ff */
[----:B------:R-:W-:Y:S01]  /*2990*/  UIADD3 UR12, UPT, UPT, -UR4, URZ, URZ ;  /* 0x000000ff040c7290 */ /* 0x000fe2000fffe1ff */
[----:B------:R-:W-:Y:S01]  /*29a0*/  UMOV UR8, UR13 ;  /* 0x0000000d00087c82 */ /* 0x000fe20008000000 */
[----:B------:R-:W-:-:S02]  /*29b0*/  UIADD3 UR10, UPT, UPT, -UR5, URZ, URZ ;  /* 0x000000ff050a7290 */ /* 0x000fc4000fffe1ff */
[----:B------:R-:W-:-:S03]  /*29c0*/  USHF.R.U32.HI UR8, URZ, UR9, UR8 ;  /* 0x00000009ff087299 */ /* 0x000fc60008011608 */
[----:B------:R-:W-:Y:S01]  /*29d0*/  @!UP0 UMOV UR7, UR11 ;  /* 0x0000000b00078c82 */ /* 0x000fe20008000000 */
[----:B------:R-:W-:Y:S02]  /*29e0*/  UIMAD UR12, UR18, UR12, UR38 ;  /* 0x0000000c120c72a4 */ /* 0x000fe4000f8e0226 */
[----:B------:R-:W-:Y:S02]  /*29f0*/  USEL UR8, UR4, UR8, !UP3 ;  /* 0x0000000804087287 */ /* 0x000fe4000d800000 */
[----:B------:R-:W-:Y:S02]  /*2a00*/  @!UP0 USHF.R.U32.HI UR7, URZ, UR9, UR7 ;  /* 0x00000009ff078299 */ /* 0x000fe40008011607 */
[----:B------:R-:W-:Y:S02]  /*2a10*/  UIADD3 UR9, UPT, UPT, -UR8, URZ, URZ ;  /* 0x000000ff08097290 */ /* 0x000fe4000fffe1ff */
[----:B------:R-:W-:Y:S02]  /*2a20*/  @!UP0 USEL UR7, UR5, UR7, !UP3 ;  /* 0x0000000705078287 */ /* 0x000fe4000d800000 */
[----:B------:R-:W-:-:S02]  /*2a30*/  UIMAD UR9, UR39, UR9, UR4 ;  /* 0x00000009270972a4 */ /* 0x000fc4000f8e0204 */
[----:B------:R-:W-:Y:S02]  /*2a40*/  @!UP0 UIADD3 UR8, UPT, UPT, UR8, -UR7, URZ ;  /* 0x8000000708088290 */ /* 0x000fe4000fffe0ff */
[----:B------:R-:W-:Y:S02]  /*2a50*/  @!UP0 UIMAD UR7, UR9, UR6, UR7 ;  /* 0x00000006090782a4 */ /* 0x000fe4000f8e0207 */
[----:B------:R-:W-:Y:S02]  /*2a60*/  @!UP0 UIMAD UR4, UR39, UR8, UR5 ;  /* 0x00000008270482a4 */ /* 0x000fe4000f8e0205 */
[----:B------:R-:W-:Y:S02]  /*2a70*/  UIMAD UR6, UR20, UR10, UR42 ;  /* 0x0000000a140672a4 */ /* 0x000fe4000f8e022a */
[----:B------:R-:W-:Y:S01]  /*2a80*/  UIMAD UR38, UR4, UR18, UR12 ;  /* 0x00000012042672a4 */ /* 0x000fe2000f8e020c */
[----:B------:R-:W-:Y:S02]  /*2a90*/  @!UP0 UMOV UR5, UR7 ;  /* 0x0000000700058c82 */ /* 0x000fe40008000000 */
[----:B------:R-:W-:-:S12]  /*2aa0*/  UIMAD UR42, UR5, UR20, UR6 ;  /* 0x00000014052a72a4 */ /* 0x000fd8000f8e0206 */
.L_x_38:
[----:B------:R-:W1:Y:S02]  /*2ab0*/  LDCU UR4, c[0x0][0xb30] ;  /* 0x00016600ff0477ac */ /* 0x000e640008000800 */
[----:B-1----:R-:W-:-:S09]  /*2ac0*/  UISETP.NE.AND UP0, UPT, UR4, 0x1, UPT ;  /* 0x000000010400788c */ /* 0x002fd2000bf05270 */
[----:B------:R-:W-:Y:S05]  /*2ad0*/  BRA.U UP0, `(.L_x_39) ;  /* 0x0000000100447547 */ /* 0x000fea000b800000 */
[----:B------:R-:W1:Y:S01]  /*2ae0*/  LDCU.128 UR8, c[0x0][0xb10] ;  /* 0x00016200ff0877ac */ /* 0x000e620008000c00 */
[----:B------:R-:W2:Y:S01]  /*2af0*/  LDCU UR12, c[0x0][0xb0c] ;  /* 0x00016180ff0c77ac */ /* 0x000ea20008000800 */
[----:B------:R-:W3:Y:S01]  /*2b00*/  LDCU UR13, c[0x0][0xb20] ;  /* 0x00016400ff0d77ac */ /* 0x000ee20008000800 */
[----:B-1----:R-:W-:Y:S02]  /*2b10*/  UIMAD.WIDE.U32 UR6, UR42, UR8, URZ ;  /* 0x000000082a0672a5 */ /* 0x002fe4000f8e00ff */
[----:B------:R-:W-:Y:S02]  /*2b20*/  UIMAD.WIDE.U32 UR4, UR38, UR11, URZ ;  /* 0x0000000b260472a5 */ /* 0x000fe4000f8e00ff */
[----:B--2---:R-:W-:Y:S02]  /*2b30*/  UISETP.NE.AND UP2, UPT, UR12, 0x1, UPT ;  /* 0x000000010c00788c */ /* 0x004fe4000bf45270 */
[----:B------:R-:W-:Y:S01]  /*2b40*/  UISETP.NE.AND UP0, UPT, UR10, 0x1, UPT ;  /* 0x000000010a00788c */ /* 0x000fe2000bf05270 */
[----:B------:R-:W-:-:S02]  /*2b50*/  UMOV UR6, UR7 ;  /* 0x0000000700067c82 */ /* 0x000fc40008000000 */
[----:B------:R-:W-:Y:S01]  /*2b60*/  UMOV UR4, UR5 ;  /* 0x0000000500047c82 */ /* 0x000fe20008000000 */
[----:B------:R-:W-:Y:S02]  /*2b70*/  USHF.R.U32.HI UR6, URZ, UR9, UR6 ;  /* 0x00000009ff067299 */ /* 0x000fe40008011606 */
[----:B---3--:R-:W-:Y:S02]  /*2b80*/  USHF.R.U32.HI UR4, URZ, UR13, UR4 ;  /* 0x0000000dff047299 */ /* 0x008fe40008011604 */
[----:B------:R-:W-:Y:S02]  /*2b90*/  USEL UR5, UR42, UR6, !UP2 ;  /* 0x000000062a057287 */ /* 0x000fe4000d000000 */
[----:B------:R-:W-:-:S04]  /*2ba0*/  USEL UR4, UR38, UR4, !UP0 ;  /* 0x0000000426047287 */ /* 0x000fc8000c000000 */
[----:B------:R-:W-:Y:S02]  /*2bb0*/  UIADD3 UR6, UPT, UPT, UR5, -UR4, URZ ;  /* 0x8000000405067290 */ /* 0x000fe4000fffe0ff */
[----:B------:R-:W-:Y:S02]  /*2bc0*/  UIADD3 UR4, UPT, UPT, -UR5, UR4, URZ ;  /* 0x0000000405047290 */ /* 0x000fe4000fffe1ff */
[----:B------:R-:W-:Y:S02]  /*2bd0*/  UIMAD UR38, UR6, UR10, UR38 ;  /* 0x0000000a062672a4 */ /* 0x000fe4000f8e0226 */
[----:B------:R-:W-:-:S12]  /*2be0*/  UIMAD UR42, UR4, UR12, UR42 ;  /* 0x0000000c042a72a4 */ /* 0x000fd8000f8e022a */
.L_x_39:
[----:B------:R-:W-:Y:S01]  /*2bf0*/  R2UR UR5, R96 ;  /* 0x00000000600572ca */ /* 0x000fe200000e0000 */
[----:B------:R-:W-:Y:S01]  /*2c00*/  UMOV UR27, UR34 ;  /* 0x00000022001b7c82 */ /* 0x000fe20008000000 */
[----:B------:R-:W-:Y:S02]  /*2c10*/  R2UR UR4, R95 ;  /* 0x000000005f0472ca */ /* 0x000fe400000e0000 */
[----:B------:R-:W-:Y:S02]  /*2c20*/  PLOP3.LUT P1, PT, PT, PT, PT, 0x80, 0x8 ;  /* 0x000000000008781c */ /* 0x000fe40003f2f070 */
[----:B------:R-:W-:-:S07]  /*2c30*/  LOP3.LUT R2, R2, 0x1, RZ, 0x3c, !PT ;  /* 0x0000000102027812 */ /* 0x000fce00078e3cff */
[----:B------:R-:W-:Y:S02]  /*2c40*/  UIADD3 UR51, UPT, UPT, UR42, UR5, URZ ;  /* 0x000000052a337290 */ /* 0x000fe4000fffe0ff */
[----:B------:R-:W-:Y:S01]  /*2c50*/  UIADD3 UR21, UPT, UPT, UR38, UR4, URZ ;  /* 0x0000000426157290 */ /* 0x000fe2000fffe0ff */
[----:B------:R-:W-:Y:S11]  /*2c60*/  BRA.U UP1, `(.L_x_40) ;  /* 0xffffffed013c7547 */ /* 0x000ff6000b83ffff */
[----:B------:R-:W-:Y:S01]  /*2c70*/  UIADD3 UR25, UPT, UPT, UR25, 0x80, URZ ;  /* 0x0000008019197890 */ /* 0x000fe2000fffe0ff */
[----:B------:R-:W-:-:S03]  /*2c80*/  MOV R3, UR23 ;  /* 0x0000001700037c02 */ /* 0x000fc60008000f00 */
[----:B------:R-:W-:Y:S01]  /*2c90*/  ULEA UR4, UR26, UR25, 0x3 ;  /* 0x000000191a047291 */ /* 0x000fe2000f8e18ff */
[----:B------:R-:W-:-:S08]  /*2ca0*/  SHF.L.U32 R3, R3, 0x1f, RZ ;  /* 0x0000001f03037819 */ /* 0x000fd000000006ff */
[----:B------:R-:W1:Y:S02]  /*2cb0*/  SYNCS.PHASECHK.TRANS64.TRYWAIT P0, [UR4], R3 ;  /* 0x00000003ff0075a7 */ /* 0x000e640008001104 */
[----:B-1----:R-:W-:Y:S05]  /*2cc0*/  @!P0 BRA `(.L_x_41) ;  /* 0x0000007800408947 */ /* 0x002fea0003800000 */
.L_x_160:
[----:B------:R-:W-:-:S04]  /*2cd0*/  UIADD3 UR4, UPT, UPT, UR26, 0x1, URZ ;  /* 0x000000011a047890 */ /* 0x000fc8000fffe0ff */
[----:B------:R-:W-:-:S04]  /*2ce0*/  UISETP.NE.AND UP0, UPT, UR4, 0x10, UPT ;  /* 0x000000100400788c */ /* 0x000fc8000bf05270 */
[----:B------:R-:W-:Y:S02]  /*2cf0*/  USEL UR5, URZ, 0x1, UP0 ;  /* 0x00000001ff057887 */ /* 0x000fe40008000000 */
[----:B------:R-:W-:Y:S02]  /*2d00*/  USEL UR4, UR4, URZ, UP0 ;  /* 0x000000ff04047287 */ /* 0x000fe40008000000 */
[----:B------:R-:W-:Y:S02]  /*2d10*/  ULOP3.LUT UR6, UR23, UR5, URZ, 0x3c, !UPT ;  /* 0x0000000517067292 */ /* 0x000fe4000f8e3cff */
[----:B------:R-:W-:-:S04]  /*2d20*/  ULEA UR5, UR4, UR25, 0x3 ;  /* 0x0000001904057291 */ /* 0x000fc8000f8e18ff */
[----:B-1----:R-:W-:-:S04]  /*2d30*/  MOV R3, UR6 ;  /* 0x0000000600037c02 */ /* 0x002fc80008000f00 */
[----:B------:R-:W-:-:S04]  /*2d40*/  SHF.L.U32 R3, R3, 0x1f, RZ ;  /* 0x0000001f03037819 */ /* 0x000fc800000006ff */
[----:B------:R-:W1:Y:S02]  /*2d50*/  SYNCS.PHASECHK.TRANS64.TRYWAIT P0, [UR5], R3 ;  /* 0x00000003ff0075a7 */ /* 0x000e640008001105 */
[----:B-1----:R-:W-:Y:S05]  /*2d60*/  @!P0 BRA `(.L_x_42) ;  /* 0x0000007800308947 */ /* 0x002fea0003800000 */
.L_x_162:
        /* <DEDUP_REMOVED lines=10> */
.L_x_164:
        /* <DEDUP_REMOVED lines=10> */
.L_x_166:
        /* <DEDUP_REMOVED lines=10> */
.L_x_168:
        /* <DEDUP_REMOVED lines=10> */
.L_x_170:
        /* <DEDUP_REMOVED lines=10> */
.L_x_172:
        /* <DEDUP_REMOVED lines=10> */
.L_x_174:
        /* <DEDUP_REMOVED lines=10> */
.L_x_176:
        /* <DEDUP_REMOVED lines=10> */
.L_x_178:
        /* <DEDUP_REMOVED lines=10> */
.L_x_180:
        /* <DEDUP_REMOVED lines=10> */
.L_x_182:
        /* <DEDUP_REMOVED lines=10> */
.L_x_184:
        /* <DEDUP_REMOVED lines=10> */
.L_x_186:
        /* <DEDUP_REMOVED lines=10> */
.L_x_188:
[----:B------:R-:W-:-:S04]  /*3590*/  UIADD3 UR4, UPT, UPT, UR4, 0x1, URZ ;  /* 0x0000000104047890 */ /* 0x000fc8000fffe0ff */
[----:B------:R-:W-:-:S04]  /*35a0*/  UISETP.NE.AND UP0, UPT, UR4, 0x10, UPT ;  /* 0x000000100400788c */ /* 0x000fc8000bf05270 */
[----:B------:R-:W-:Y:S02]  /*35b0*/  USEL UR5, URZ, 0x1, UP0 ;  /* 0x00000001ff057887 */ /* 0x000fe40008000000 */
[----:B------:R-:W-:Y:S02]  /*35c0*/  USEL UR4, UR4, URZ, UP0 ;  /* 0x000000ff04047287 */ /* 0x000fe40008000000 */
[----:B------:R-:W-:Y:S02]  /*35d0*/  ULOP3.LUT UR5, UR6, UR5, URZ, 0x3c, !UPT ;  /* 0x0000000506057292 */ /* 0x000fe4000f8e3cff */
[----:B------:R-:W-:-:S04]  /*35e0*/  ULEA UR4, UR4, UR25, 0x3 ;  /* 0x0000001904047291 */ /* 0x000fc8000f8e18ff */
[----:B------:R-:W-:Y:S02]  /*35f0*/  IMAD.U32 R2, RZ, RZ, UR5 ;  /* 0x00000005ff027e24 */ /* 0x000fe4000f8e00ff */
[----:B-1----:R-:W-:-:S03]  /*3600*/  MOV R0, UR4 ;  /* 0x0000000400007c02 */ /* 0x002fc60008000f00 */
[----:B------:R-:W-:-:S07]  /*3610*/  SHF.L.U32 R3, R2, 0x1f, RZ ;  /* 0x0000001f02037819 */ /* 0x000fce00000006ff */
.L_x_56:
[----:B-1----:R1:W2:Y:S02]  /*3620*/  SYNCS.PHASECHK.TRANS64.TRYWAIT P0, [R0+URZ], R3 ;  /* 0x00000003000075a7 */ /* 0x0022a400080011ff */
[----:B--2---:R-:W-:Y:S05]  /*3630*/  @!P0 NANOSLEEP.SYNCS 0x989680 ;  /* 0x009896800000895d */ /* 0x004fea0003900000 */
[----:B------:R-:W2:Y:S02]  /*3640*/  @!P0 SYNCS.PHASECHK.TRANS64 P0, [R0+URZ], R3 ;  /* 0x00000003000085a7 */ /* 0x000ea400080010ff */
[----:B--2---:R-:W-:Y:S05]  /*3650*/  @P0 EXIT ;  /* 0x000000000000094d */ /* 0x004fea0003800000 */
[----:B------:R-:W-:Y:S05]  /*3660*/  BRA `(.L_x_56) ;  /* 0xfffffffc00ec7947 */ /* 0x000fea000383ffff */
.L_x_22:
[----:B------:R-:W2:Y:S02]  /*3670*/  S2UR UR4, SR_CgaCtaId ;  /* 0x00000000000479c3 */ /* 0x000ea40000008800 */
[----:B--2---:R-:W-:-:S04]  /*3680*/  UISETP.NE.AND UP0, UPT, UR4, URZ, UPT ;  /* 0x000000ff0400728c */ /* 0x004fc8000bf05270 */
[----:B------:R-:W-:-:S09]  /*3690*/  UISETP.NE.OR UP0, UPT, UR18, 0x1, UP0 ;  /* 0x000000011200788c */ /* 0x000fd20008705670 */
[----:B------:R-:W-:Y:S05]  /*36a0*/  BRA.U UP0, `(.L_x_57) ;  /* 0x0000000100b47547 */ /* 0x000fea000b800000 */
[----:B------:R-:W2:Y:S01]  /*36b0*/  S2UR UR5, SR_CgaCtaId ;  /* 0x00000000000579c3 */ /* 0x000ea20000008800 */
[----:B------:R-:W-:Y:S01]  /*36c0*/  UMOV UR4, 0x400 ;  /* 0x0000040000047882 */ /* 0x000fe20000000000 */
[----:B------:R-:W-:Y:S01]  /*36d0*/  HFMA2 R2, -RZ, RZ, 0, 5.9604644775390625e-08 ;  /* 0x00000001ff027431 */ /* 0x000fe200000001ff */
[----:B------:R-:W-:Y:S01]  /*36e0*/  ISETP.GE.U32.AND P0, PT, R3, 0x2, PT ;  /* 0x000000020300780c */ /* 0x000fe20003f06070 */
[----:B------:R-:W-:Y:S01]  /*36f0*/  IMAD.MOV.U32 R8, RZ, RZ, RZ ;  /* 0x000000ffff087224 */ /* 0x000fe200078e00ff */
[----:B--2---:R-:W-:-:S04]  /*3700*/  ULEA UR4, UR5, UR4, 0x18 ;  /* 0x0000000405047291 */ /* 0x004fc8000f8ec0ff */
[----:B------:R-:W-:Y:S02]  /*3710*/  UIADD3 UR5, UPT, UPT, UR4, 0x158, URZ ;  /* 0x0000015804057890 */ /* 0x000fe4000fffe0ff */
[----:B------:R-:W-:Y:S02]  /*3720*/  UIADD3 UR8, UPT, UPT, UR4, 0x150, URZ ;  /* 0x0000015004087890 */ /* 0x000fe4000fffe0ff */
[----:B------:R-:W-:-:S12]  /*3730*/  UPRMT UR5, URZ, 0x654, UR5 ;  /* 0x00000654ff057896 */ /* 0x000fd80008000005 */
.L_x_60:
[----:B------:R-:W-:Y:S01]  /*3740*/  SHF.L.U32 R7, R2, 0x1f, RZ ;  /* 0x0000001f02077819 */ /* 0x000fe200000006ff */
[----:B------:R-:W-:Y:S02]  /*3750*/  IMAD.U32 R4, RZ, RZ, UR8 ;  /* 0x00000008ff047e24 */ /* 0x000fe4000f8e00ff */
[----:B------:R-:W-:Y:S01]  /*3760*/  @!P0 IMAD.MOV.U32 R5, RZ, RZ, 0x10 ;  /* 0x00000010ff058424 */ /* 0x000fe200078e00ff */
[----:B------:R-:W2:Y:S02]  /*3770*/  SYNCS.PHASECHK.TRANS64.TRYWAIT P1, [UR4+0x158], R7 ;  /* 0x00015807ff0075a7 */ /* 0x000ea40008021104 */
[----:B------:R-:W-:-:S04]  /*3780*/  PRMT R9, R3, 0x654, R4 ;  /* 0x0000065403097816 */ /* 0x000fc80000000004 */
[----:B------:R-:W-:Y:S01]  /*3790*/  SEL R0, R9, R0, !P0 ;  /* 0x0000000009007207 */ /* 0x000fe20004000000 */
[----:B--2---:R-:W-:Y:S06]  /*37a0*/  @!P1 BRA `(.L_x_58) ;  /* 0x0000007000f09947 */ /* 0x004fec0003800000 */
.L_x_190:
[----:B------:R-:W-:Y:S01]  /*37b0*/  UIADD3 UR6, UPT, UPT, UR4, 0x190, URZ ;  /* 0x0000019004067890 */ /* 0x000fe2000fffe0ff */
[----:B------:R3:W-:Y:S01]  /*37c0*/  @!P0 SYNCS.ARRIVE.TRANS64.RED RZ, [R0+URZ], R5 ;  /* 0x0000000500ff89a7 */ /* 0x0007e200080004ff */
[----:B------:R-:W-:Y:S01]  /*37d0*/  UIADD3 UR7, UPT, UPT, UR4, 0x150, URZ ;  /* 0x0000015004077890 */ /* 0x000fe2000fffe0ff */
[----:B------:R-:W-:-:S08]  /*37e0*/  LOP3.LUT R2, R2, 0x1, RZ, 0x3c, !PT ;  /* 0x0000000102027812 */ /* 0x000fd000078e3cff */
[----:B------:R-:W-:Y:S06]  /*37f0*/  UGETNEXTWORKID.BROADCAST [UR6], [UR7] ;  /* 0x00000000060073ca */ /* 0x000fec0008000100 */
[----:B---3--:R-:W-:-:S04]  /*3800*/  SHF.L.U32 R5, R8, 0x1f, RZ ;  /* 0x0000001f08057819 */ /* 0x008fc800000006ff */
[----:B------:R-:W3:Y:S02]  /*3810*/  SYNCS.PHASECHK.TRANS64.TRYWAIT P1, [UR4+0x150], R5 ;  /* 0x00015005ff0075a7 */ /* 0x000ee40008021104 */
[----:B---3--:R-:W-:Y:S05]  /*3820*/  @!P1 BRA `(.L_x_59) ;  /* 0x0000007000e89947 */ /* 0x008fea0003800000 */
.L_x_192:
[----:B--2---:R-:W2:Y:S01]  /*3830*/  LDS.128 R4, [UR4+0x190] ;  /* 0x00019004ff047984 */ /* 0x004ea20008000c00 */
[----:B------:R-:W-:Y:S01]  /*3840*/  LOP3.LUT R8, R8, 0x1, RZ, 0x3c, !PT ;  /* 0x0000000108087812 */ /* 0x000fe200078e3cff */
[----:B------:R-:W-:Y:S01]  /*3850*/  @!PT LDS RZ, [RZ] ;  /* 0x00000000fffff984 */ /* 0x000fe20000000800 */
[----:B------:R-:W-:Y:S01]  /*3860*/  @!PT LDS RZ, [RZ] ;  /* 0x00000000fffff984 */ /* 0x000fe20000000800 */
[----:B------:R-:W-:Y:S01]  /*3870*/  @!PT LDS RZ, [RZ] ;  /* 0x00000000fffff984 */ /* 0x000fe20000000800 */
[----:B------:R-:W-:Y:S01]  /*3880*/  @!PT LDS RZ, [RZ] ;  /* 0x00000000fffff984 */ /* 0x000fe20000000800 */
[----:B------:R3:W-:Y:S06]  /*3890*/  MEMBAR.ALL.CTA ;  /* 0x0000000000007992 */ /* 0x0007ec0000008000 */
[----:B---3--:R-:W3:Y:S02]  /*38a0*/  FENCE.VIEW.ASYNC.S ;  /* 0x00000000000073c6 */ /* 0x008ee40000000000 */
[----:B---3--:R-:W-:Y:S01]  /*38b0*/  SYNCS.ARRIVE.TRANS64.RED.A1T0 RZ, [UR5], RZ ;  /* 0x000000ffffff79a7 */ /* 0x008fe20008100405 */
[----:B--2---:R-:W-:-:S13]  /*38c0*/  LOP3.LUT P1, RZ, R6, 0x1, RZ, 0xc0, !PT ;  /* 0x0000000106ff7812 */ /* 0x004fda000782c0ff */
[----:B------:R-:W-:Y:S05]  /*38d0*/  @P1 BRA `(.L_x_60) ;  /* 0xfffffffc00981947 */ /* 0x000fea000383ffff */
[----:B------:R-:W-:-:S04]  /*38e0*/  SHF.L.U32 R0, R2, 0x1f, RZ ;  /* 0x0000001f02007819 */ /* 0x000fc800000006ff */
[----:B------:R-:W2:Y:S02]  /*38f0*/  SYNCS.PHASECHK.TRANS64 P0, [UR4+0x158], R0 ;  /* 0x00015800ff0075a7 */ /* 0x000ea40008001004 */
[----:B-12---:R-:W-:Y:S05]  /*3900*/  @P0 EXIT ;  /* 0x000000000000094d */ /* 0x006fea0003800000 */
[----:B------:R-:W-:-:S07]  /*3910*/  MOV R0, UR4 ;  /* 0x0000000400007c02 */ /* 0x000fce0008000f00 */
.L_x_61:
[----:B-1----:R-:W-:-:S04]  /*3920*/  SHF.L.U32 R3, R2, 0x1f, RZ ;  /* 0x0000001f02037819 */ /* 0x002fc800000006ff */
[----:B------:R1:W2:Y:S03]  /*3930*/  SYNCS.PHASECHK.TRANS64.TRYWAIT P0, [R0+URZ+0x158], R3 ;  /* 0x00015803000075a7 */ /* 0x0002a600080011ff */
[----:B--2---:R-:W-:Y:S05]  /*3940*/  @!P0 NANOSLEEP.SYNCS 0x989680 ;  /* 0x009896800000895d */ /* 0x004fea0003900000 */
[----:B------:R-:W2:Y:S02]  /*3950*/  @!P0 SYNCS.PHASECHK.TRANS64 P0, [R0+URZ+0x158], R3 ;  /* 0x00015803000085a7 */ /* 0x000ea400080010ff */
[----:B--2---:R-:W-:Y:S05]  /*3960*/  @P0 EXIT ;  /* 0x000000000000094d */ /* 0x004fea0003800000 */
[----:B------:R-:W-:Y:S05]  /*3970*/  BRA `(.L_x_61) ;  /* 0xfffffffc00e87947 */ /* 0x000fea000383ffff */
.L_x_57:
[----:B------:R-:W-:Y:S05]  /*3980*/  BRA.U UP4, `(.L_x_62) ;  /* 0x0000001104607547 */ /* 0x000fea000b800000 */
[----:B------:R-:W2:Y:S01]  /*3990*/  S2UR UR4, SR_CgaCtaId ;  /* 0x00000000000479c3 */ /* 0x000ea20000008800 */
[----:B------:R-:W-:Y:S01]  /*39a0*/  UMOV UR5, 0x40 ;  /* 0x0000004000057882 */ /* 0x000fe20000000000 */
[----:B------:R-:W-:Y:S01]  /*39b0*/  NOP ;  /* 0x0000000000007918 */ /* 0x000fe20000000000 */
[----:B------:R-:W-:Y:S01]  /*39c0*/  UMOV UR6, 0x400 ;  /* 0x0000040000067882 */ /* 0x000fe20000000000 */
[----:B--2---:R-:W-:Y:S02]  /*39d0*/  ULEA UR5, UR4, UR5, 0x18 ;  /* 0x0000000504057291 */ /* 0x004fe4000f8ec0ff */
[----:B------:R-:W-:-:S07]  /*39e0*/  ULEA UR6, UR4, UR6, 0x18 ;  /* 0x0000000604067291 */ /* 0x000fce000f8ec0ff */
[----:B------:R-:W2:Y:S02]  /*39f0*/  LDS.U8 R3, [UR5+0x1c] ;  /* 0x00001c05ff037984 */ /* 0x000ea40008000000 */
[----:B--2---:R-:W-:-:S13]  /*3a00*/  ISETP.NE.AND P0, PT, R3, RZ, PT ;  /* 0x000000ff0300720c */ /* 0x004fda0003f05270 */
[----:B------:R-:W-:Y:S05]  /*3a10*/  @P0 BRA `(.L_x_63) ;  /* 0x0000000400080947 */ /* 0x000fea0003800000 */
[----:B------:R-:W-:Y:S02]  /*3a20*/  UISETP.NE.U32.AND UP1, UPT, UR31, 0x1, UPT ;  /* 0x000000011f00788c */ /* 0x000fe4000bf25070 */
[----:B------:R-:W-:-:S07]  /*3a30*/  UIADD3 UR7, UPT, UPT, UR5, 0x8, URZ ;  /* 0x0000000805077890 */ /* 0x000fce000fffe0ff */
[----:B------:R-:W-:Y:S05]  /*3a40*/  BRA.U !UP1, `(.L_x_64) ;  /* 0x00000001099c7547 */ /* 0x000fea000b800000 */
[----:B------:R-:W-:Y:S01]  /*3a50*/  ELECT P0, URZ, PT ;  /* 0x0000000000ff782f */ /* 0x000fe20003800000 */
[----:B------:R-:W-:-:S12]  /*3a60*/  BSSY B0, `(.L_x_64) ;  /* 0x0000025000007945 */ /* 0x000fd80003800000 */
[----:B------:R-:W-:Y:S05]  /*3a70*/  @!P0 BRA `(.L_x_65) ;  /* 0x00000000008c8947 */ /* 0x000fea0003800000 */
[----:B------:R-:W-:-:S05]  /*3a80*/  UMOV UR4, 0x10 ;  /* 0x0000001000047882 */ /* 0x000fca0000000000 */
[----:B------:R-:W-:Y:S04]  /*3a90*/  DEPBAR.LE SB2, 0x36 ;  /* 0x0000ad800000791a */ /* 0x000fe80000000000 */
[----:B------:R-:W2:Y:S02]  /*3aa0*/  UTCATOMSWS.2CTA.FIND_AND_SET.ALIGN UP0, UR4, UR4 ;  /* 0x00000004000475e3 */ /* 0x000ea40008200800 */
[----:B--2---:R-:W-:Y:S01]  /*3ab0*/  MOV R10, UR4 ;  /* 0x00000004000a7c02 */ /* 0x004fe20008000f00 */
[----:B------:R-:W-:Y:S06]  /*3ac0*/  BRA.U UP0, `(.L_x_66) ;  /* 0x0000000100187547 */ /* 0x000fec000b800000 */
.L_x_67:
[----:B------:R-:W-:Y:S05]  /*3ad0*/  NANOSLEEP 0x64 ;  /* 0x000000640000795d */ /* 0x000fea0003800000 */
[----:B------:R-:W-:-:S05]  /*3ae0*/  UMOV UR4, 0x10 ;  /* 0x0000001000047882 */ /* 0x000fca0000000000 */
[----:B------:R-:W-:Y:S04]  /*3af0*/  DEPBAR.LE SB2, 0x36 ;  /* 0x0000ad800000791a */ /* 0x000fe80000000000 */
[----:B------:R-:W2:Y:S02]  /*3b00*/  UTCATOMSWS.2CTA.FIND_AND_SET.ALIGN UP0, UR4, UR4 ;  /* 0x00000004000475e3 */ /* 0x000ea40008200800 */
[----:B--2---:R-:W-:Y:S01]  /*3b10*/  MOV R10, UR4 ;  /* 0x00000004000a7c02 */ /* 0x004fe20008000f00 */
[----:B------:R-:W-:Y:S05]  /*3b20*/  BRA.U !UP0, `(.L_x_67) ;  /* 0xfffffffd08e87547 */ /* 0x000fea000b83ffff */
.L_x_66:
[----:B------:R-:W2:Y:S01]  /*3b30*/  LDS R6, [UR5+0x10] ;  /* 0x00001005ff067984 */ /* 0x000ea20008000800 */
[----:B------:R-:W-:Y:S01]  /*3b40*/  IMAD.U32 R3, RZ, RZ, UR6 ;  /* 0x00000006ff037e24 */ /* 0x000fe2000f8e00ff */
[----:B------:R-:W-:-:S03]  /*3b50*/  MOV R4, UR30 ;  /* 0x0000001e00047c02 */ /* 0x000fc60008000f00 */
[----:B------:R-:W-:Y:S01]  /*3b60*/  VIADD R3, R3, 0x1a0 ;  /* 0x000001a003037836 */ /* 0x000fe20000000000 */
[----:B--2---:R-:W-:-:S04]  /*3b70*/  SHF.L.U32 R6, R6, 0x1f, RZ ;  /* 0x0000001f06067819 */ /* 0x004fc800000006ff */
[----:B------:R-:W2:Y:S02]  /*3b80*/  SYNCS.PHASECHK.TRANS64.TRYWAIT P0, [UR5+0x8], R6 ;  /* 0x00000806ff0075a7 */ /* 0x000ea40008001105 */
[----:B--2---:R-:W-:Y:S05]  /*3b90*/  @P0 BRA `(.L_x_68) ;  /* 0x0000000000080947 */ /* 0x004fea0003800000 */
[----:B------:R-:W2:Y:S02]  /*3ba0*/  SYNCS.PHASECHK.TRANS64.TRYWAIT P0, [UR5+0x8], R6 ;  /* 0x00000806ff0075a7 */ /* 0x000ea40008001105 */
[----:B--2---:R-:W-:Y:S05]  /*3bb0*/  @!P0 BRA `(.L_x_69) ;  /* 0x00000070001c8947 */ /* 0x004fea0003800000 */
.L_x_68:
[----:B------:R-:W-:Y:S01]  /*3bc0*/  PRMT R4, R4, 0x654, R3 ;  /* 0x0000065404047816 */ /* 0x000fe20000000003 */
[----:B------:R-:W-:Y:S01]  /*3bd0*/  HFMA2 R3, -RZ, RZ, 0, 5.9604644775390625e-08 ;  /* 0x00000001ff037431 */ /* 0x000fe200000001ff */
[----:B------:R-:W-:Y:S01]  /*3be0*/  UPRMT UR4, UR30, 0x654, UR7 ;  /* 0x000006541e047896 */ /* 0x000fe20008000007 */
[----:B------:R-:W-:Y:S02]  /*3bf0*/  IMAD.MOV.U32 R7, RZ, RZ, 0xffff ;  /* 0x0000ffffff077424 */ /* 0x000fe400078e00ff */
[----:B--2---:R-:W-:Y:S02]  /*3c00*/  IMAD.MOV.U32 R6, RZ, RZ, 0x4 ;  /* 0x00000004ff067424 */ /* 0x004fe400078e00ff */
[----:B------:R-:W-:Y:S01]  /*3c10*/  IMAD.SHL.U32 R9, R10, 0x20, RZ ;  /* 0x000000200a097824 */ /* 0x000fe200078e00ff */
[----:B------:R-:W-:Y:S02]  /*3c20*/  MOV R5, UR4 ;  /* 0x0000000400057c02 */ /* 0x000fe40008000f00 */
[-C--:B------:R-:W-:Y:S01]  /*3c30*/  SHF.L.U32 R8, R7, R10.reuse, RZ ;  /* 0x0000000a07087219 */ /* 0x080fe200000006ff */
[----:B------:R2:W-:Y:S01]  /*3c40*/  SYNCS.ARRIVE.TRANS64.RED RZ, [UR4], R6 ;  /* 0x00000006ffff79a7 */ /* 0x0005e20008000404 */
[----:B------:R-:W-:Y:S01]  /*3c50*/  SHF.L.U32 R7, R3, R10, RZ ;  /* 0x0000000a03077219 */ /* 0x000fe200000006ff */
[----:B------:R2:W-:Y:S04]  /*3c60*/  STS [UR6+0x1a0], R9 ;  /* 0x0001a009ff007988 */ /* 0x0005e80008000806 */
[----:B------:R2:W-:Y:S04]  /*3c70*/  STAS [R4.64], R10 ;  /* 0x0000000a04007dbd */ /* 0x0005e8000c0008ff */
[----:B------:R2:W-:Y:S04]  /*3c80*/  ATOMS.OR RZ, [UR5+0x14], R8 ;  /* 0x00001408ffff798c */ /* 0x0005e8000b000005 */
[----:B------:R2:W-:Y:S04]  /*3c90*/  ATOMS.OR RZ, [UR5+0x18], R7 ;  /* 0x00001807ffff798c */ /* 0x0005e8000b000005 */
[----:B------:R2:W-:Y:S02]  /*3ca0*/  ATOMS.XOR RZ, [UR5+0x10], R3 ;  /* 0x00001003ffff798c */ /* 0x0005e4000b800005 */
.L_x_65:
[----:B-1----:R-:W-:Y:S05]  /*3cb0*/  BSYNC B0 ;  /* 0x0000000000007941 */ /* 0x002fea0003800000 */
.L_x_64:
[----:B------:R-:W-:Y:S05]  /*3cc0*/  BRA.U UP1, `(.L_x_70) ;  /* 0x00000001016c7547 */ /* 0x000fea000b800000 */
[----:B------:R-:W-:-:S03]  /*3cd0*/  UMOV UR4, 0xffffffff ;  /* 0xffffffff00047882 */ /* 0x000fc60000000000 */
[----:B------:R-:W-:Y:S05]  /*3ce0*/  BRA.DIV UR4, `(.L_x_71) ;  /* 0x0000006e04e87947 */ /* 0x000fea000b800000 */
[----:B------:R-:W-:-:S13]  /*3cf0*/  ELECT P6, URZ, PT ;  /* 0x0000000000ff782f */ /* 0x000fda00038c0000 */
.L_x_195:
[----:B------:R-:W-:Y:S05]  /*3d00*/  @!P6 BRA `(.L_x_70) ;  /* 0x00000000005ce947 */ /* 0x000fea0003800000 */
[----:B--2---:R-:W2:Y:S02]  /*3d10*/  LDS R4, [UR5+0x10] ;  /* 0x00001005ff047984 */ /* 0x004ea40008000800 */
[----:B--2---:R-:W-:-:S04]  /*3d20*/  SHF.L.U32 R4, R4, 0x1f, RZ ;  /* 0x0000001f04047819 */ /* 0x004fc800000006ff */
[----:B------:R-:W2:Y:S02]  /*3d30*/  SYNCS.PHASECHK.TRANS64.TRYWAIT P0, [UR5+0x8], R4 ;  /* 0x00000804ff0075a7 */ /* 0x000ea40008001105 */
[----:B--2---:R-:W-:Y:S05]  /*3d40*/  @P0 BRA `(.L_x_72) ;  /* 0x0000000000080947 */ /* 0x004fea0003800000 */
[----:B------:R-:W2:Y:S02]  /*3d50*/  SYNCS.PHASECHK.TRANS64.TRYWAIT P0, [UR5+0x8], R4 ;  /* 0x00000804ff0075a7 */ /* 0x000ea40008001105 */
[----:B--2---:R-:W-:Y:S05]  /*3d60*/  @!P0 BRA `(.L_x_73) ;  /* 0x0000006c00e88947 */ /* 0x004fea0003800000 */
.L_x_72:
[----:B------:R-:W3:Y:S01]  /*3d70*/  LDS R6, [UR6+0x1a0] ;  /* 0x0001a006ff067984 */ /* 0x000ee20008000800 */
[----:B--2---:R-:W-:Y:S02]  /*3d80*/  HFMA2 R3, -RZ, RZ, 0, 5.9604644775390625e-08 ;  /* 0x00000001ff037431 */ /* 0x004fe400000001ff */
[----:B------:R-:W-:Y:S01]  /*3d90*/  IMAD.MOV.U32 R4, RZ, RZ, 0xffff ;  /* 0x0000ffffff047424 */ /* 0x000fe200078e00ff */
[----:B------:R-:W-:Y:S01]  /*3da0*/  UPRMT UR4, UR30, 0x654, UR7 ;  /* 0x000006541e047896 */ /* 0x000fe20008000007 */
[----:B---3--:R-:W-:-:S03]  /*3db0*/  IMAD.SHL.U32 R5, R6, 0x20, RZ ;  /* 0x0000002006057824 */ /* 0x008fc600078e00ff */
[-C--:B------:R-:W-:Y:S02]  /*3dc0*/  SHF.L.U32 R4, R4, R6.reuse, RZ ;  /* 0x0000000604047219 */ /* 0x080fe400000006ff */
[----:B------:R-:W-:Y:S01]  /*3dd0*/  SHF.L.U32 R6, R3, R6, RZ ;  /* 0x0000000603067219 */ /* 0x000fe200000006ff */
[----:B------:R3:W-:Y:S04]  /*3de0*/  STS [UR6+0x1a0], R5 ;  /* 0x0001a005ff007988 */ /* 0x0007e80008000806 */
[----:B------:R3:W-:Y:S04]  /*3df0*/  ATOMS.OR RZ, [UR5+0x14], R4 ;  /* 0x00001404ffff798c */ /* 0x0007e8000b000005 */
[----:B------:R3:W-:Y:S01]  /*3e00*/  ATOMS.OR RZ, [UR5+0x18], R6 ;  /* 0x00001806ffff798c */ /* 0x0007e2000b000005 */
[----:B------:R-:W-:Y:S03]  /*3e10*/  SYNCS.ARRIVE.TRANS64.RED.A1T0 RZ, [UR4], RZ ;  /* 0x000000ffffff79a7 */ /* 0x000fe60008100404 */
[----:B------:R3:W-:Y:S01]  /*3e20*/  ATOMS.XOR RZ, [UR5+0x10], R3 ;  /* 0x00001003ffff798c */ /* 0x0007e2000b800005 */
[----:B------:R-:W-:Y:S05]  /*3e30*/  BRA `(.L_x_70) ;  /* 0x0000000000107947 */ /* 0x000fea0003800000 */
.L_x_63:
[----:B------:R-:W-:Y:S02]  /*3e40*/  MOV R3, 0xffffffff ;  /* 0xffffffff00037802 */ /* 0x000fe40000000f00 */
[----:B------:R-:W-:-:S03]  /*3e50*/  MOV R4, 0x3e80 ;  /* 0x00003e8000047802 */ /* 0x000fc60000000f00 */
[----:B------:R2:W-:Y:S04]  /*3e60*/  STS [UR6+0x1a0], R3 ;  /* 0x0001a003ff007988 */ /* 0x0005e80008000806 */
[----:B-12--5:R-:W-:Y:S05]  /*3e70*/  CALL.REL.NOINC `($__internal_1_$__cuda_sm10x_tcgen05_guardrail_trap_phase_invalid_during_alloc) ;  /* 0x0000007400987944 */ /* 0x026fea0003c00000 */
.L_x_70:
[----:B------:R-:W-:Y:S05]  /*3e80*/  WARPSYNC.ALL ;  /* 0x0000000000007948 */ /* 0x000fea0003800000 */
[----:B------:R-:W4:Y:S01]  /*3e90*/  S2UR UR17, SR_CgaCtaId ;  /* 0x00000000001179c3 */ /* 0x000f220000008800 */
[----:B------:R-:W-:Y:S01]  /*3ea0*/  UMOV UR4, 0x400 ;  /* 0x0000040000047882 */ /* 0x000fe20000000000 */
[----:B------:R-:W-:-:S06]  /*3eb0*/  NOP ;  /* 0x0000000000007918 */ /* 0x000fcc0000000000 */
[----:B------:R-:W-:Y:S06]  /*3ec0*/  BAR.ARV 0x6, 0xa0 ;  /* 0x0182800000007b1d */ /* 0x000fec0000002000 */
[----:B------:R-:W1:Y:S01]  /*3ed0*/  LDCU.64 UR6, c[0x0][0x388] ;  /* 0x00007100ff0677ac */ /* 0x000e620008000a00 */
[----:B------:R-:W-:Y:S01]  /*3ee0*/  LOP3.LUT R2, R2, 0xffff, RZ, 0xc0, !PT ;  /* 0x0000ffff02027812 */ /* 0x000fe200078ec0ff */
[----:B--2---:R-:W-:Y:S01]  /*3ef0*/  IMAD.MOV.U32 R8, RZ, RZ, 0x1 ;  /* 0x00000001ff087424 */ /* 0x004fe200078e00ff */
[----:B------:R-:W-:Y:S01]  /*3f00*/  LOP3.LUT R0, R0, 0xffff, RZ, 0xc0, !PT ;  /* 0x0000ffff00007812 */ /* 0x000fe200078ec0ff */
[----:B------:R-:W2:Y:S01]  /*3f10*/  LDCU UR8, c[0x0][0x390] ;  /* 0x00007200ff0877ac */ /* 0x000ea20008000800 */
[----:B------:R-:W-:Y:S01]  /*3f20*/  R2UR UR18, R2 ;  /* 0x00000000021272ca */ /* 0x000fe200000e0000 */
[----:B------:R-:W-:Y:S01]  /*3f30*/  IMAD.MOV.U32 R2, RZ, RZ, RZ ;  /* 0x000000ffff027224 */ /* 0x000fe200078e00ff */
[----:B------:R-:W-:Y:S01]  /*3f40*/  R2UR UR28, R0 ;  /* 0x00000000001c72ca */ /* 0x000fe200000e0000 */
[----:B------:R-:W-:Y:S01]  /*3f50*/  IMAD.MOV.U32 R0, RZ, RZ, RZ ;  /* 0x000000ffff007224 */ /* 0x000fe200078e00ff */
[----:B------:R-:W-:Y:S01]  /*3f60*/  UMOV UR21, URZ ;  /* 0x000000ff00157c82 */ /* 0x000fe20008000000 */
[----:B----4-:R-:W-:-:S02]  /*3f70*/  ULEA UR17, UR17, UR4, 0x18 ;  /* 0x0000000411117291 */ /* 0x010fc4000f8ec0ff */
[----:B------:R-:W-:Y:S01]  /*3f80*/  UISETP.NE.AND UP3, UPT, UR31, URZ, UPT ;  /* 0x000000ff1f00728c */ /* 0x000fe2000bf65270 */
[----:B------:R-:W-:Y:S01]  /*3f90*/  UMOV UR16, URZ ;  /* 0x000000ff00107c82 */ /* 0x000fe20008000000 */
[----:B------:R-:W-:Y:S01]  /*3fa0*/  UMOV UR26, 0x0 ;  /* 0x00000000001a7882 */ /* 0x000fe20000000000 */
[----:B------:R-:W-:Y:S01]  /*3fb0*/  UMOV UR27, 0x10210010 ;  /* 0x10210010001b7882 */ /* 0x000fe20000000000 */
[----:B------:R-:W-:Y:S01]  /*3fc0*/  UMOV UR24, 0x0 ;  /* 0x0000000000187882 */ /* 0x000fe20000000000 */
[----:B-1----:R-:W-:Y:S02]  /*3fd0*/  UIADD3 UR4, UPT, UPT, UR6, 0x1f, URZ ;  /* 0x0000001f06047890 */ /* 0x002fe4000fffe0ff */
[----:B---3--:R-:W1:Y:S01]  /*3fe0*/  LDS R3, [UR17+0x1a0] ;  /* 0x0001a011ff037984 */ /* 0x008e620008000800 */
[----:B------:R-:W-:Y:S02]  /*3ff0*/  UIADD3 UR6, UPT, UPT, UR17, 0x8400, URZ ;  /* 0x0000840011067890 */ /* 0x000fe4000fffe0ff */
[----:B------:R-:W-:-:S02]  /*4000*/  USHF.R.S32.HI UR5, URZ, 0x1f, UR4 ;  /* 0x0000001fff057899 */ /* 0x000fc40008011404 */
[----:B------:R-:W-:Y:S02]  /*4010*/  USHF.R.U32.HI UR6, URZ, 0x4, UR6 ;  /* 0x00000004ff067899 */ /* 0x000fe40008011606 */
[----:B------:R-:W-:Y:S02]  /*4020*/  ULEA.HI UR4, UR5, UR4, URZ, 0x5 ;  /* 0x0000000405047291 */ /* 0x000fe4000f8f28ff */
[----:B------:R-:W-:Y:S02]  /*4030*/  UIADD3 UR5, UPT, UPT, UR17, 0x28400, URZ ;  /* 0x0002840011057890 */ /* 0x000fe4000fffe0ff */
[----:B------:R-:W-:Y:S02]  /*4040*/  USHF.R.S32.HI UR4, URZ, 0x5, UR4 ;  /* 0x00000005ff047899 */ /* 0x000fe40008011404 */
[----:B------:R-:W-:Y:S02]  /*4050*/  USHF.R.U32.HI UR5, URZ, 0x4, UR5 ;  /* 0x00000004ff057899 */ /* 0x000fe40008011605 */
[----:B------:R-:W-:-:S02]  /*4060*/  UIMAD UR7, UR4, UR7, URZ ;  /* 0x00000007040772a4 */ /* 0x000fc4000f8e02ff */
[----:B------:R-:W-:Y:S02]  /*4070*/  UIADD3 UR4, UPT, UPT, UR17, 0x158, URZ ;  /* 0x0000015811047890 */ /* 0x000fe4000fffe0ff */
[----:B------:R-:W-:Y:S02]  /*4080*/  ULOP3.LUT UR6, UR6, 0x3fff, URZ, 0xc0, !UPT ;  /* 0x00003fff06067892 */ /* 0x000fe4000f8ec0ff */
[----:B------:R-:W-:Y:S02]  /*4090*/  UPRMT UR23, URZ, 0x654, UR4 ;  /* 0x00000654ff177896 */ /* 0x000fe40008000004 */
[----:B--2---:R-:W-:Y:S02]  /*40a0*/  UIMAD UR4, UR7, UR8, URZ ;  /* 0x00000008070472a4 */ /* 0x004fe4000f8e02ff */
[----:B------:R-:W-:Y:S02]  /*40b0*/  ULOP3.LUT UR20, UR5, 0x3fff, URZ, 0xc0, !UPT ;  /* 0x00003fff05147892 */ /* 0x000fe4000f8ec0ff */
[----:B------:R-:W-:-:S02]  /*40c0*/  ULOP3.LUT UR19, UR6, 0x10000, URZ, 0xfc, !UPT ;  /* 0x0001000006137892 */ /* 0x000fc4000f8efcff */
[----:B------:R-:W-:Y:S02]  /*40d0*/  UIADD3 UR29, UPT, UPT, UR4, -0x1, URZ ;  /* 0xffffffff041d7890 */ /* 0x000fe4000fffe0ff */
[----:B------:R-:W-:Y:S01]  /*40e0*/  UISETP.GE.AND UP4, UPT, UR4, 0x1, UPT ;  /* 0x000000010400788c */ /* 0x000fe2000bf86270 */
[----:B------:R-:W-:Y:S01]  /*40f0*/  UMOV UR25, 0x10210010 ;  /* 0x1021001000197882 */ /* 0x000fe20000000000 */
[C---:B-1----:R-:W-:Y:S01]  /*4100*/  VIADD R5, R3.reuse, 0x80 ;  /* 0x0000008003057836 */ /* 0x042fe20000000000 */
[----:B------:R-:W-:-:S04]  /*4110*/  LOP3.LUT R4, R3, 0xffff, RZ, 0xc0, !PT ;  /* 0x0000ffff03047812 */ /* 0x000fc800078ec0ff */
[----:B------:R-:W-:-:S05]  /*4120*/  LOP3.LUT R5, R5, 0xffff, RZ, 0xc0, !PT ;  /* 0x0000ffff05057812 */ /* 0x000fca00078ec0ff */
[----:B------:R1:W-:Y:S02]  /*4130*/  STL.64 [R1], R4 ;  /* 0x0000000401007387 */ /* 0x0003e40000100a00 */
.L_x_82:
[----:B-1----:R-:W-:-:S04]  /*4140*/  SHF.L.U32 R5, R2, 0x1f, RZ ;  /* 0x0000001f02057819 */ /* 0x002fc800000006ff */
[----:B------:R-:W1:Y:S02]  /*4150*/  SYNCS.PHASECHK.TRANS64.TRYWAIT P0, [UR17+0x150], R5 ;  /* 0x00015005ff0075a7 */ /* 0x000e640008001111 */
[----:B-1-34-:R-:W-:Y:S05]  /*4160*/  @!P0 BRA `(.L_x_74) ;  /* 0x0000006c00008947 */ /* 0x01afea0003800000 */
.L_x_197:
[----:B-1----:R-:W1:Y:S01]  /*4170*/  LDS.128 R4, [UR17+0x190] ;  /* 0x00019011ff047984 */ /* 0x002e620008000c00 */
[----:B------:R-:W-:Y:S01]  /*4180*/  ULEA UR22, UR21, UR17, 0x3 ;  /* 0x0000001115167291 */ /* 0x000fe2000f8e18ff */
[----:B------:R-:W-:Y:S01]  /*4190*/  @!PT LDS RZ, [RZ] ;  /* 0x00000000fffff984 */ /* 0x000fe20000000800 */
[----:B------:R-:W-:Y:S01]  /*41a0*/  @!PT LDS RZ, [RZ] ;  /* 0x00000000fffff984 */ /* 0x000fe20000000800 */
[----:B------:R-:W-:Y:S01]  /*41b0*/  @!PT LDS RZ, [RZ] ;  /* 0x00000000fffff984 */ /* 0x000fe20000000800 */
[----:B------:R-:W-:Y:S01]  /*41c0*/  @!PT LDS RZ, [RZ] ;  /* 0x00000000fffff984 */ /* 0x000fe20000000800 */
[----:B------:R2:W-:Y:S06]  /*41d0*/  MEMBAR.ALL.CTA ;  /* 0x0000000000007992 */ /* 0x0005ec0000008000 */
[----:B--2---:R-:W2:Y:S02]  /*41e0*/  FENCE.VIEW.ASYNC.S ;  /* 0x00000000000073c6 */ /* 0x004ea40000000000 */
[----:B--2---:R-:W-:Y:S01]  /*41f0*/  SYNCS.ARRIVE.TRANS64.RED.A1T0 RZ, [UR23], RZ ;  /* 0x000000ffffff79a7 */ /* 0x004fe20008100417 */
[----:B-1----:R-:W-:Y:S01]  /*4200*/  LOP3.LUT P2, RZ, R6, 0x1, RZ, 0xc0, !PT ;  /* 0x0000000106ff7812 */ /* 0x002fe2000784c0ff */
[----:B------:R-:W-:-:S12]  /*4210*/  BRA.U UP3, `(.L_x_75) ;  /* 0x00000001030c7547 */ /* 0x000fd8000b800000 */
[----:B------:R-:W-:-:S04]  /*4220*/  SHF.L.U32 R5, R8, 0x1f, RZ ;  /* 0x0000001f08057819 */ /* 0x000fc800000006ff */
[----:B------:R-:W1:Y:S02]  /*4230*/  SYNCS.PHASECHK.TRANS64.TRYWAIT P0, [UR22+0x170], R5 ;  /* 0x00017005ff0075a7 */ /* 0x000e640008001116 */
[----:B-1----:R-:W-:Y:S05]  /*4240*/  @!P0 BRA `(.L_x_76) ;  /* 0x0000006800e08947 */ /* 0x002fea0003800000 */
.L_x_75:
[----:B------:R-:W-:Y:S05]  /*4250*/  BRA.U UP3, `(.L_x_77) ;  /* 0x0000000103d47547 */ /* 0x000fea000b800000 */
[----:B------:R-:W-:Y:S05]  /*4260*/  BRA.U !UP4, `(.L_x_78) ;  /* 0x000000010cc47547 */ /* 0x000fea000b800000 */
[----:B------:R-:W-:Y:S01]  /*4270*/  ULEA UR4, UR21, UR48, 0x2 ;  /* 0x0000003015047291 */ /* 0x000fe2000f8e10ff */
[----:B-1----:R-:W-:-:S08]  /*4280*/  SHF.L.U32 R4, R0, 0x1f, RZ ;  /* 0x0000001f00047819 */ /* 0x002fd000000006ff */
[----:B------:R-:W5:Y:S01]  /*4290*/  LDL R5, [UR4] ;  /* 0x00000004ff057983 */ /* 0x000f620008100800 */
[----:B------:R-:W-:Y:S02]  /*42a0*/  ULEA UR4, UR16, UR17, 0x3 ;  /* 0x0000001110047291 */ /* 0x000fe4000f8e18ff */
[----:B------:R-:W-:Y:S01]  /*42b0*/  UPLOP3.LUT UP2, UPT, UPT, UPT, UPT, 0x40, 0x4 ;  /* 0x000000000004789c */ /* 0x000fe20003f4e870 */
[----:B------:R-:W-:Y:S01]  /*42c0*/  UMOV UR15, UR29 ;  /* 0x0000001d000f7c82 */ /* 0x000fe20008000000 */
[----:B------:R-:W-:-:S05]  /*42d0*/  UMOV UR5, UR16 ;  /* 0x0000001000057c82 */ /* 0x000fca0008000000 */
[----:B------:R1:W2:Y:S04]  /*42e0*/  SYNCS.PHASECHK.TRANS64.TRYWAIT P1, [UR4], R4 ;  /* 0x00000004ff0075a7 */ /* 0x0002a80008021104 */
.L_x_81:
[----:B---3--:R-:W-:Y:S01]  /*42f0*/  ULEA UR10, UR5, UR17, 0x3 ;  /* 0x00000011050a7291 */ /* 0x008fe2000f8e18ff */
[----:B--2-4-:R-:W-:Y:S11]  /*4300*/  @P1 BRA `(.L_x_79) ;  /* 0x00000000000c1947 */ /* 0x014ff60003800000 */
[----:B------:R-:W-:Y:S04]  /*4310*/  SHF.L.U32 R7, R0, 0x1f, RZ ;  /* 0x0000001f00077819 */ /* 0x000fe800000006ff */
[----:B------:R-:W2:Y:S02]  /*4320*/  SYNCS.PHASECHK.TRANS64.TRYWAIT P0, [UR10], R7 ;  /* 0x00000007ff0075a7 */ /* 0x000ea4000800110a */
[----:B--2---:R-:W-:Y:S05]  /*4330*/  @!P0 BRA `(.L_x_80) ;  /* 0x0000006800bc8947 */ /* 0x004fea0003800000 */
.L_x_79:
[----:B------:R-:W-:Y:S01]  /*4340*/  UISETP.NE.AND UP0, UPT, UR15, URZ, UPT ;  /* 0x000000ff0f00728c */ /* 0x000fe2000bf05270 */
[----:B------:R-:W-:Y:S01]  /*4350*/  PLOP3.LUT P1, PT, PT, PT, PT, 0x80, 0x8 ;  /* 0x000000000008781c */ /* 0x000fe20003f2f070 */
[----:B------:R-:W-:Y:S02]  /*4360*/  UIADD3 UR4, UPT, UPT, UR5, 0x1, URZ ;  /* 0x0000000105047890 */ /* 0x000fe4000fffe0ff */
[----:B------:R-:W-:Y:S02]  /*4370*/  ULEA UR8, UR5, UR20, 0x8 ;  /* 0x0000001405087291 */ /* 0x000fe4000f8e40ff */
[----:B------:R-:W-:Y:S01]  /*4380*/  UISETP.NE.AND UP1, UPT, UR4, 0x10, UPT ;  /* 0x000000100400788c */ /* 0x000fe2000bf25270 */
[----:B------:R-:W-:Y:S01]  /*4390*/  PLOP3.LUT P0, PT, PT, PT, UP0, 0x80, 0x8 ;  /* 0x000000000008781c */ /* 0x000fe20003f0f008 */
[----:B------:R-:W-:Y:S02]  /*43a0*/  UIADD3 UR12, UPT, UPT, UR8, 0x80, URZ ;  /* 0x00000080080c7890 */ /* 0x000fe4000fffe0ff */
[----:B------:R-:W-:Y:S02]  /*43b0*/  USEL UR6, URZ, 0x1, UP1 ;  /* 0x00000001ff067887 */ /* 0x000fe40008800000 */
[----:B------:R-:W-:Y:S02]  /*43c0*/  USEL UR16, UR4, URZ, UP1 ;  /* 0x000000ff04107287 */ /* 0x000fe40008800000 */
[----:B------:R-:W-:Y:S02]  /*43d0*/  UIADD3 UR10, UPT, UPT, UR10, 0x80, URZ ;  /* 0x000000800a0a7890 */ /* 0x000fe4000fffe0ff */
[----:B------:R-:W-:Y:S01]  /*43e0*/  @UP0 ULEA UR4, UR16, UR17, 0x3 ;  /* 0x0000001110040291 */ /* 0x000fe2000f8e18ff */
[----:B------:R-:W-:Y:S01]  /*43f0*/  LOP3.LUT R0, R0, UR6, RZ, 0x3c, !PT ;  /* 0x0000000600007c12 */ /* 0x000fe2000f8e3cff */
[----:B------:R-:W-:Y:S01]  /*4400*/  UMOV UR9, 0x40004040 ;  /* 0x4000404000097882 */ /* 0x000fe20000000000 */
[----:B------:R-:W-:Y:S01]  /*4410*/  UMOV UR13, 0x40004040 ;  /* 0x40004040000d7882 */ /* 0x000fe20000000000 */
[----:B------:R-:W-:Y:S01]  /*4420*/  UMOV UR7, 0x80004020 ;  /* 0x8000402000077882 */ /* 0x000fe20000000000 */
[----:B-1----:R-:W-:Y:S04]  /*4430*/  @P0 SHF.L.U32 R4, R0, 0x1f, RZ ;  /* 0x0000001f00040819 */ /* 0x002fe800000006ff */
[----:B------:R3:W4:Y:S01]  /*4440*/  @P0 SYNCS.PHASECHK.TRANS64.TRYWAIT P1, [UR4], R4 ;  /* 0x00000004ff0005a7 */ /* 0x0007220008021104 */
[----:B------:R-:W-:Y:S11]  /*4450*/  ELECT P0, URZ, PT ;  /* 0x0000000000ff782f */ /* 0x000ff60003800000 */
[----:B------:R-:W-:Y:S02]  /*4460*/  @!UPT UIADD3 URZ, UPT, UPT, URZ, URZ, URZ ;  /* 0x000000fffffff290 */ /* 0x000fe4000fffe0ff */
[C---:B-----5:R-:W-:Y:S01]  /*4470*/  @P0 R2UR.BROADCAST UR14, R5.reuse ;  /* 0x00000000050e02ca */ /* 0x060fe200008e0000 */
[----:B------:R-:W-:Y:S01]  /*4480*/  ULEA UR4, UR5, UR19, 0x9 ;  /* 0x0000001305047291 */ /* 0x000fe2000f8e48ff */
[----:B------:R-:W-:Y:S11]  /*4490*/  ELECT P0, URZ, PT ;  /* 0x0000000000ff782f */ /* 0x000ff60003800000 */
[----:B------:R-:W-:Y:S02]  /*44a0*/  @!UPT UIADD3 URZ, UPT, UPT, URZ, URZ, URZ ;  /* 0x000000fffffff290 */ /* 0x000fe4000fffe0ff */
[----:B------:R-:W-:Y:S01]  /*44b0*/  @P0 R2UR.BROADCAST UR11, R5 ;  /* 0x00000000050b02ca */ /* 0x000fe200008e0000 */
[----:B------:R-:W-:Y:S01]  /*44c0*/  UIADD3 UR6, UPT, UPT, UR4, 0x2, URZ ;  /* 0x0000000204067890 */ /* 0x000fe2000fffe0ff */
[----:B------:R-:W-:Y:S02]  /*44d0*/  UMOV UR5, 0x80004020 ;  /* 0x8000402000057882 */ /* 0x000fe40000000000 */
[----:B------:R1:W-:Y:S01]  /*44e0*/  UTCHMMA.2CTA gdesc[UR4], gdesc[UR8], tmem[UR14], tmem[UR26], idesc[UR27], UP2 ;  /* 0x00ff1a08040075ea */ /* 0x0003e2000920000e */
[----:B------:R-:W-:Y:S08]  /*44f0*/  UPLOP3.LUT UP2, UPT, UPT, UPT, UPT, 0x80, 0x8 ;  /* 0x000000000008789c */ /* 0x000ff00003f4f070 */
[----:B------:R3:W-:Y:S01]  /*4500*/  UTCHMMA.2CTA gdesc[UR6], gdesc[UR12], tmem[UR11], tmem[UR24], idesc[UR25], UPT ;  /* 0x00ff180c060075ea */ /* 0x0007e2000ba0000b */
[----:B------:R3:W-:Y:S01]  /*4510*/  UTCBAR.2CTA.MULTICAST [UR10], URZ, UR18 ;  /* 0x000000ff0a0073e9 */ /* 0x0007e20008200812 */
[----:B-1----:R-:W-:Y:S02]  /*4520*/  UIADD3 UR4, UPT, UPT, UR15, 0x1, URZ ;  /* 0x000000010f047890 */ /* 0x002fe4000fffe0ff */
[----:B------:R-:W-:Y:S02]  /*4530*/  UIADD3 UR8, UPT, UPT, UR15, -0x1, URZ ;  /* 0xffffffff0f087890 */ /* 0x000fe4000fffe0ff */
[----:B------:R-:W-:Y:S01]  /*4540*/  UISETP.GT.U32.AND UP0, UPT, UR4, 0x1, UPT ;  /* 0x000000010400788c */ /* 0x000fe2000bf04070 */
[----:B------:R-:W-:Y:S04]  /*4550*/  UMOV UR5, UR16 ;  /* 0x0000001000057c82 */ /* 0x000fe80008000000 */
[----:B------:R-:W-:Y:S04]  /*4560*/  UMOV UR15, UR8 ;  /* 0x00000008000f7c82 */ /* 0x000fe80008000000 */
[----:B------:R-:W-:Y:S05]  /*4570*/  BRA.U UP0, `(.L_x_81) ;  /* 0xfffffffd005c7547 */ /* 0x000fea000b83ffff */
.L_x_78:
[----:B------:R-:W-:-:S09]  /*4580*/  UIADD3 UR4, UPT, UPT, UR22, 0x160, URZ ;  /* 0x0000016016047890 */ /* 0x000fd2000fffe0ff */
[----:B------:R2:W-:Y:S01]  /*4590*/  UTCBAR.2CTA.MULTICAST [UR4], URZ, UR28 ;  /* 0x000000ff040073e9 */ /* 0x0005e2000820081c */
[----:B------:R-:W-:Y:S02]  /*45a0*/  NOP ;  /* 0x0000000000007918 */ /* 0x000fe40000000000 */
.L_x_77:
[----:B--2---:R-:W-:Y:S01]  /*45b0*/  UIADD3 UR4, UPT, UPT, UR21, 0x1, URZ ;  /* 0x0000000115047890 */ /* 0x004fe2000fffe0ff */
[----:B------:R-:W-:-:S03]  /*45c0*/  LOP3.LUT R2, R2, 0x1, RZ, 0x3c, !PT ;  /* 0x0000000102027812 */ /* 0x000fc600078e3cff */
[----:B------:R-:W-:-:S04]  /*45d0*/  UISETP.NE.AND UP0, UPT, UR4, 0x2, UPT ;  /* 0x000000020400788c */ /* 0x000fc8000bf05270 */
[----:B------:R-:W-:Y:S02]  /*45e0*/  USEL UR5, URZ, 0x1, UP0 ;  /* 0x00000001ff057887 */ /* 0x000fe40008000000 */
[----:B------:R-:W-:-:S04]  /*45f0*/  USEL UR21, UR4, URZ, UP0 ;  /* 0x000000ff04157287 */ /* 0x000fc80008000000 */
[----:B------:R-:W-:Y:S01]  /*4600*/  LOP3.LUT R8, R8, UR5, RZ, 0x3c, !PT ;  /* 0x0000000508087c12 */ /* 0x000fe2000f8e3cff */
[----:B------:R-:W-:Y:S07]  /*4610*/  @P2 BRA `(.L_x_82) ;  /* 0xfffffff800c82947 */ /* 0x000fee000383ffff */
[----:B------:R-:W2:Y:S01]  /*4620*/  S2UR UR8, SR_CgaCtaId ;  /* 0x00000000000879c3 */ /* 0x000ea20000008800 */
[----:B------:R-:W-:Y:S01]  /*4630*/  ELECT P0, URZ, PT ;  /* 0x0000000000ff782f */ /* 0x000fe20003800000 */
[----:B------:R-:W-:Y:S01]  /*4640*/  HFMA2 R0, -RZ, RZ, 0, 5.9604644775390625e-08 ;  /* 0x00000001ff007431 */ /* 0x000fe200000001ff */
[----:B------:R-:W-:-:S05]  /*4650*/  UMOV UR4, 0x40 ;  /* 0x0000004000047882 */ /* 0x000fca0000000000 */
[----:B------:R-:W-:Y:S01]  /*4660*/  UVIRTCOUNT.DEALLOC.SMPOOL 0x80 ;  /* 0x000000800000784c */ /* 0x000fe20000000000 */
[----:B------:R-:W-:Y:S02]  /*4670*/  UISETP.NE.AND UP0, UPT, UR31, URZ, UPT ;  /* 0x000000ff1f00728c */ /* 0x000fe4000bf05270 */
[----:B--2---:R-:W-:-:S09]  /*4680*/  ULEA UR8, UR8, UR4, 0x18 ;  /* 0x0000000408087291 */ /* 0x004fd2000f8ec0ff */
[----:B------:R2:W-:Y:S01]  /*4690*/  @P0 STS.U8 [UR8+0x1c], R0 ;  /* 0x00001c00ff000988 */ /* 0x0005e20008000008 */
[----:B------:R-:W-:Y:S05]  /*46a0*/  BRA.U UP0, `(.L_x_83) ;  /* 0x0000000100587547 */ /* 0x000fea000b800000 */
[----:B------:R-:W-:Y:S01]  /*46b0*/  UIADD3 UR5, UPT, UPT, UR17, 0x170, URZ ;  /* 0x0000017011057890 */ /* 0x000fe2000fffe0ff */
[----:B-1----:R-:W-:-:S03]  /*46c0*/  SHF.L.U32 R5, R8, 0x1f, RZ ;  /* 0x0000001f08057819 */ /* 0x002fc600000006ff */
[----:B------:R-:W-:-:S09]  /*46d0*/  ULEA UR4, UR21, UR5, 0x3 ;  /* 0x0000000515047291 */ /* 0x000fd2000f8e18ff */
[----:B------:R-:W1:Y:S02]  /*46e0*/  SYNCS.PHASECHK.TRANS64.TRYWAIT P0, [UR4], R5 ;  /* 0x00000005ff0075a7 */ /* 0x000e640008001104 */
[----:B-1----:R-:W-:Y:S05]  /*46f0*/  @!P0 BRA `(.L_x_84) ;  /* 0x0000006400e48947 */ /* 0x002fea0003800000 */
.L_x_201:
[----:B------:R-:W-:-:S04]  /*4700*/  UIADD3 UR4, UPT, UPT, UR21, 0x1, URZ ;  /* 0x0000000115047890 */ /* 0x000fc8000fffe0ff */
[----:B------:R-:W-:-:S04]  /*4710*/  UISETP.NE.AND UP1, UPT, UR4, 0x2, UPT ;  /* 0x000000020400788c */ /* 0x000fc8000bf25270 */
[----:B---3--:R-:W-:Y:S02]  /*4720*/  USEL UR6, URZ, 0x1, UP1 ;  /* 0x00000001ff067887 */ /* 0x008fe40008800000 */
[----:B------:R-:W-:-:S04]  /*4730*/  USEL UR4, UR4, URZ, UP1 ;  /* 0x000000ff04047287 */ /* 0x000fc80008800000 */
[----:B------:R-:W-:Y:S01]  /*4740*/  ULEA UR4, UR4, UR5, 0x3 ;  /* 0x0000000504047291 */ /* 0x000fe2000f8e18ff */
[----:B-1----:R-:W-:-:S04]  /*4750*/  LOP3.LUT R5, R8, UR6, RZ, 0x3c, !PT ;  /* 0x0000000608057c12 */ /* 0x002fc8000f8e3cff */
[----:B------:R-:W-:Y:S01]  /*4760*/  SHF.L.U32 R5, R5, 0x1f, RZ ;  /* 0x0000001f05057819 */ /* 0x000fe200000006ff */
[----:B--2---:R-:W-:-:S04]  /*4770*/  IMAD.U32 R0, RZ, RZ, UR4 ;  /* 0x00000004ff007e24 */ /* 0x004fc8000f8e00ff */
[----:B------:R1:W2:Y:S03]  /*4780*/  SYNCS.PHASECHK.TRANS64.TRYWAIT P0, [R0+URZ], R5 ;  /* 0x00000005000075a7 */ /* 0x0002a600080011ff */
[----:B--2---:R-:W-:Y:S05]  /*4790*/  @!P0 NANOSLEEP.SYNCS 0x989680 ;  /* 0x009896800000895d */ /* 0x004fea0003900000 */
[----:B------:R-:W2:Y:S02]  /*47a0*/  @!P0 SYNCS.PHASECHK.TRANS64 P0, [R0+URZ], R5 ;  /* 0x00000005000085a7 */ /* 0x000ea400080010ff */
[----:B--2---:R-:W-:Y:S05]  /*47b0*/  @P0 BRA `(.L_x_85) ;  /* 0x0000000000200947 */ /* 0x004fea0003800000 */
.L_x_86:
[----:B--2---:R2:W3:Y:S02]  /*47c0*/  SYNCS.PHASECHK.TRANS64.TRYWAIT P0, [R0+URZ], R5 ;  /* 0x00000005000075a7 */ /* 0x0044e400080011ff */
[----:B---3--:R-:W-:Y:S05]  /*47d0*/  @!P0 NANOSLEEP.SYNCS 0x989680 ;  /* 0x009896800000895d */ /* 0x008fea0003900000 */
[----:B------:R-:W3:Y:S02]  /*47e0*/  @!P0 SYNCS.PHASECHK.TRANS64 P0, [R0+URZ], R5 ;  /* 0x00000005000085a7 */ /* 0x000ee400080010ff */
[----:B---3--:R-:W-:Y:S05]  /*47f0*/  @!P0 BRA `(.L_x_86) ;  /* 0xfffffffc00f08947 */ /* 0x008fea000383ffff */
[----:B------:R-:W-:Y:S05]  /*4800*/  BRA `(.L_x_85) ;  /* 0x00000000000c7947 */ /* 0x000fea0003800000 */
.L_x_83:
[----:B------:R-:W-:-:S04]  /*4810*/  UIADD3 UR4, UPT, UPT, UR17, 0x180, URZ ;  /* 0x0000018011047890 */ /* 0x000fc8000fffe0ff */
[----:B------:R-:W-:-:S09]  /*4820*/  UPRMT UR4, UR30, 0x654, UR4 ;  /* 0x000006541e047896 */ /* 0x000fd20008000004 */
[----:B------:R-:W-:Y:S03]  /*4830*/  SYNCS.ARRIVE.TRANS64.RED.A1T0 RZ, [UR4], RZ ;  /* 0x000000ffffff79a7 */ /* 0x000fe60008100404 */
.L_x_85:
[----:B-12---:R-:W-:Y:S01]  /*4840*/  SHF.L.U32 R5, RZ, 0x1f, RZ ;  /* 0x0000001fff057819 */ /* 0x006fe200000006ff */
[----:B------:R-:W-:Y:S01]  /*4850*/  UIADD3 UR4, UPT, UPT, UR17, 0x180, URZ ;  /* 0x0000018011047890 */ /* 0x000fe2000fffe0ff */
[----:B------:R-:W-:Y:S02]  /*4860*/  PLOP3.LUT P0, PT, PT, PT, UP0, 0x80, 0x8 ;  /* 0x000000000008781c */ /* 0x000fe40003f0f008 */
[----:B----4-:R-:W1:Y:S02]  /*4870*/  SYNCS.PHASECHK.TRANS64.TRYWAIT P1, [UR17+0x180], R5 ;  /* 0x00018005ff0075a7 */ /* 0x010e640008021111 */
[----:B-1----:R-:W-:Y:S09]  /*4880*/  @!P1 BRA `(.L_x_87) ;  /* 0x0000006400989947 */ /* 0x002ff20003800000 */
.L_x_203:
[----:B------:R-:W-:Y:S01]  /*4890*/  @!UP0 UPRMT UR4, UR30, 0x654, UR4 ;  /* 0x000006541e048896 */ /* 0x000fe20008000004 */
[----:B------:R-:W-:Y:S01]  /*48a0*/  LOP3.LUT R2, R3, 0xffff, RZ, 0xc0, !PT ;  /* 0x0000ffff03027812 */ /* 0x000fe200078ec0ff */
[----:B------:R-:W-:Y:S02]  /*48b0*/  IMAD.MOV.U32 R3, RZ, RZ, 0xffff ;  /* 0x0000ffffff037424 */ /* 0x000fe400078e00ff */
[----:B-1----:R-:W-:Y:S01]  /*48c0*/  IMAD.MOV.U32 R5, RZ, RZ, 0x1 ;  /* 0x00000001ff057424 */ /* 0x002fe200078e00ff */
[----:B------:R-:W-:-:S04]  /*48d0*/  SHF.R.U32.HI R2, RZ, 0x5, R2 ;  /* 0x00000005ff027819 */ /* 0x000fc80000011602 */
[----:B------:R-:W-:Y:S01]  /*48e0*/  @!P0 SYNCS.ARRIVE.TRANS64.RED.A1T0 RZ, [UR4], RZ ;  /* 0x000000ffffff89a7 */ /* 0x000fe20008100404 */
[----:B------:R-:W-:Y:S01]  /*48f0*/  NOP ;  /* 0x0000000000007918 */ /* 0x000fe20000000000 */
[----:B------:R-:W1:Y:S01]  /*4900*/  LDS R0, [UR8+0x14] ;  /* 0x00001408ff007984 */ /* 0x000e620008000800 */
[-C--:B------:R-:W-:Y:S02]  /*4910*/  SHF.L.U32 R3, R3, R2.reuse, RZ ;  /* 0x0000000203037219 */ /* 0x080fe400000006ff */
[----:B------:R-:W-:Y:S02]  /*4920*/  SHF.L.U32 R5, R5, R2, RZ ;  /* 0x0000000205057219 */ /* 0x000fe400000006ff */
[----:B-1----:R-:W-:-:S04]  /*4930*/  LOP3.LUT R0, R0, R3, RZ, 0xc0, !PT ;  /* 0x0000000300007212 */ /* 0x002fc800078ec0ff */
[----:B------:R-:W-:-:S13]  /*4940*/  ISETP.NE.AND P0, PT, R0, R3, PT ;  /* 0x000000030000720c */ /* 0x000fda0003f05270 */
[----:B------:R-:W-:Y:S05]  /*4950*/  @P0 BRA `(.L_x_88) ;  /* 0x00000000005c0947 */ /* 0x000fea0003800000 */
[----:B------:R-:W1:Y:S02]  /*4960*/  LDS R0, [UR8+0x18] ;  /* 0x00001808ff007984 */ /* 0x000e640008000800 */
[----:B-1----:R-:W-:-:S04]  /*4970*/  LOP3.LUT R0, R0, R5, RZ, 0xc0, !PT ;  /* 0x0000000500007212 */ /* 0x002fc800078ec0ff */
[----:B------:R-:W-:-:S13]  /*4980*/  ISETP.NE.AND P0, PT, R0, R5, PT ;  /* 0x000000050000720c */ /* 0x000fda0003f05270 */
[----:B------:R-:W-:Y:S05]  /*4990*/  @P0 BRA `(.L_x_89) ;  /* 0x0000000000400947 */ /* 0x000fea0003800000 */
[----:B------:R-:W-:Y:S01]  /*49a0*/  R2UR UR4, R3 ;  /* 0x00000000030472ca */ /* 0x000fe200000e0000 */
[----:B------:R-:W1:Y:S01]  /*49b0*/  S2R R2, SR_LANEID ;  /* 0x0000000000027919 */ /* 0x000e620000000000 */
[----:B------:R-:W-:-:S04]  /*49c0*/  LOP3.LUT R5, RZ, R5, RZ, 0x33, !PT ;  /* 0x00000005ff057212 */ /* 0x000fc800078e33ff */
[----:B---3--:R-:W2:Y:S07]  /*49d0*/  REDUX UR6, R5 ;  /* 0x00000000050673c4 */ /* 0x008eae0000000000 */
[----:B------:R-:W-:-:S03]  /*49e0*/  ULOP3.LUT UR5, URZ, UR4, URZ, 0x33, !UPT ;  /* 0x00000004ff057292 */ /* 0x000fc6000f8e33ff */
[----:B------:R-:W-:Y:S02]  /*49f0*/  VOTEU.ANY UR4, UPT, PT ;  /* 0x0000000000047886 */ /* 0x000fe400038e0100 */
[----:B------:R-:W-:Y:S01]  /*4a00*/  UFLO.U32 UR4, UR4 ;  /* 0x00000004000472bd */ /* 0x000fe200080e0000 */
[----:B------:R-:W-:-:S04]  /*4a10*/  IMAD.U32 R0, RZ, RZ, UR5 ;  /* 0x00000005ff007e24 */ /* 0x000fc8000f8e00ff */
[----:B------:R-:W3:Y:S02]  /*4a20*/  REDUX UR7, R0 ;  /* 0x00000000000773c4 */ /* 0x000ee40000000000 */
[----:B------:R4:W-:Y:S01]  /*4a30*/  UTCATOMSWS.AND URZ, UR5 ;  /* 0x0000000500ff79e3 */ /* 0x0009e20008000000 */
[----:B-1----:R-:W-:Y:S01]  /*4a40*/  ISETP.EQ.U32.AND P0, PT, R2, UR4, PT ;  /* 0x0000000402007c0c */ /* 0x002fe2000bf02070 */
[----:B--2---:R-:W-:Y:S02]  /*4a50*/  IMAD.U32 R2, RZ, RZ, UR6 ;  /* 0x00000006ff027e24 */ /* 0x004fe4000f8e00ff */
[----:B---3--:R-:W-:-:S10]  /*4a60*/  IMAD.U32 R3, RZ, RZ, UR7 ;  /* 0x00000007ff037e24 */ /* 0x008fd4000f8e00ff */
[----:B------:R4:W-:Y:S04]  /*4a70*/  @P0 ATOMS.AND RZ, [UR8+0x14], R3 ;  /* 0x00001403ffff098c */ /* 0x0009e8000a800008 */
[----:B------:R4:W-:Y:S01]  /*4a80*/  @P0 ATOMS.AND RZ, [UR8+0x18], R2 ;  /* 0x00001802ffff098c */ /* 0x0009e2000a800008 */
[----:B------:R-:W-:Y:S05]  /*4a90*/  BRA `(.L_x_90) ;  /* 0x0000000000147947 */ /* 0x000fea0003800000 */
.L_x_89:
[----:B------:R-:W-:Y:S02]  /*4aa0*/  MOV R2, 0x4ac0 ;  /* 0x00004ac000027802 */ /* 0x000fe40000000f00 */
[----:B---3-5:R-:W-:Y:S05]  /*4ab0*/  CALL.REL.NOINC `($__internal_0_$__cuda_sm10x_tcgen05_guardrail_trap_col_being_dealloced_not_returned_by_alloc) ;  /* 0x00000068007c7944 */ /* 0x028fea0003c00000 */
[----:B------:R-:W-:Y:S05]  /*4ac0*/  BRA `(.L_x_90) ;  /* 0x0000000000087947 */ /* 0x000fea0003800000 */
.L_x_88:
[----:B------:R-:W-:Y:S02]  /*4ad0*/  MOV R2, 0x4af0 ;  /* 0x00004af000027802 */ /* 0x000fe40000000f00 */
[----:B---3-5:R-:W-:Y:S05]  /*4ae0*/  CALL.REL.NOINC `($__internal_2_$__cuda_sm10x_tcgen05_guardrail_trap_unallocated_columns_being_dealloced) ;  /* 0x0000006800887944 */ /* 0x028fea0003c00000 */
.L_x_90:
[----:B------:R-:W-:Y:S01]  /*4af0*/  NOP ;  /* 0x0000000000007918 */ /* 0x000fe20000000000 */
[----:B----4-:R-:W-:Y:S05]  /*4b00*/  EXIT ;  /* 0x000000000000794d */ /* 0x010fea0003800000 */
.L_x_62:
[----:B------:R-:W-:-:S09]  /*4b10*/  UISETP.NE.OR UP0, UPT, UR18, 0x3, !UP3 ;  /* 0x000000031200788c */ /* 0x000fd2000df05670 */
[----:B------:R-:W-:Y:S05]  /*4b20*/  BRA.U UP0, `(.L_x_91) ;  /* 0x0000001100b07547 */ /* 0x000fea000b800000 */
[----:B------:R-:W2:Y:S01]  /*4b30*/  LDCU.64 UR4, c[0x0][0x888] ;  /* 0x00011100ff0477ac */ /* 0x000ea20008000a00 */
[----:B------:R-:W3:Y:S01]  /*4b40*/  S2UR UR10, SR_CgaCtaId ;  /* 0x00000000000a79c3 */ /* 0x000ee20000008800 */
[----:B------:R-:W-:Y:S01]  /*4b50*/  HFMA2 R10, -RZ, RZ, 0, 5.9604644775390625e-08 ;  /* 0x00000001ff0a7431 */ /* 0x000fe200000001ff */
[----:B------:R-:W-:Y:S01]  /*4b60*/  MOV R9, RZ ;  /* 0x000000ff00097202 */ /* 0x000fe20000000f00 */
[----:B------:R-:W4:Y:S01]  /*4b70*/  LDCU UR48, c[0x0][0x370] ;  /* 0x00006e00ff3077ac */ /* 0x000f220008000800 */
[----:B------:R-:W-:Y:S01]  /*4b80*/  HFMA2 R0, -RZ, RZ, 0, 0.0078125 ;  /* 0x00002000ff007431 */ /* 0x000fe200000001ff */
[----:B------:R-:W4:Y:S03]  /*4b90*/  LDCU.128 UR44, c[0x0][0xb10] ;  /* 0x00016200ff2c77ac */ /* 0x000f260008000c00 */
[----:B------:R-:W1:Y:S01]  /*4ba0*/  LDC.64 R12, c[0x0][0x348] ;  /* 0x0000d200ff0c7b82 */ /* 0x000e620000000a00 */
[----:B------:R-:W3:Y:S01]  /*4bb0*/  LDCU UR38, c[0x0][0x374] ;  /* 0x00006e80ff2677ac */ /* 0x000ee20008000800 */
[----:B------:R-:W3:Y:S01]  /*4bc0*/  LDCU.64 UR40, c[0x0][0x890] ;  /* 0x00011200ff2877ac */ /* 0x000ee20008000a00 */
[----:B------:R-:W3:Y:S01]  /*4bd0*/  LDCU UR30, c[0x0][0xb0c] ;  /* 0x00016180ff1e77ac */ /* 0x000ee20008000800 */
[----:B--2---:R-:W-:Y:S01]  /*4be0*/  UISETP.NE.U32.AND UP0, UPT, UR4, URZ, UPT ;  /* 0x000000ff0400728c */ /* 0x004fe2000bf05070 */
[----:B------:R-:W2:Y:S01]  /*4bf0*/  LDCU UR63, c[0x0][0xb20] ;  /* 0x00016400ff3f77ac */ /* 0x000ea20008000800 */
[----:B------:R-:W2:Y:S01]  /*4c00*/  LDCU UR4, c[0x0][0xb30] ;  /* 0x00016600ff0477ac */ /* 0x000ea20008000800 */
[----:B------:R-:W2:Y:S01]  /*4c10*/  LDCU.128 UR56, c[0x0][0x980] ;  /* 0x00013000ff3877ac */ /* 0x000ea20008000c00 */
[----:B------:R-:W-:Y:S01]  /*4c20*/  UMOV UR31, 0x400 ;  /* 0x00000400001f7882 */ /* 0x000fe20000000000 */
[----:B----4-:R-:W-:-:S02]  /*4c30*/  UIMAD.WIDE.U32 UR6, UR48, UR44, URZ ;  /* 0x0000002c300672a5 */ /* 0x010fc4000f8e00ff */
[----:B---3--:R-:W-:Y:S02]  /*4c40*/  UIMAD.WIDE.U32 UR8, UR38, UR47, URZ ;  /* 0x0000002f260872a5 */ /* 0x008fe4000f8e00ff */
[----:B------:R-:W-:Y:S02]  /*4c50*/  ULEA UR31, UR10, UR31, 0x18 ;  /* 0x0000001f0a1f7291 */ /* 0x000fe4000f8ec0ff */
[----:B------:R-:W-:Y:S02]  /*4c60*/  UISETP.NE.AND.EX UP5, UPT, UR5, URZ, UPT, UP0 ;  /* 0x000000ff0500728c */ /* 0x000fe4000bfa5300 */
[----:B------:R-:W-:Y:S02]  /*4c70*/  UISETP.NE.U32.AND UP6, UPT, UR40, URZ, UPT ;  /* 0x000000ff2800728c */ /* 0x000fe4000bfc5070 */
[----:B------:R-:W-:Y:S02]  /*4c80*/  UIADD3 UR50, UPT, UPT, UR31, 0x118, URZ ;  /* 0x000001181f327890 */ /* 0x000fe4000fffe0ff */
[----:B------:R-:W-:-:S02]  /*4c90*/  UIADD3 UR49, UPT, UPT, UR31, 0x158, URZ ;  /* 0x000001581f317890 */ /* 0x000fc4000fffe0ff */
[----:B------:R-:W-:Y:S02]  /*4ca0*/  UIADD3 UR33, UPT, UPT, UR31, 0x100, URZ ;  /* 0x000001001f217890 */ /* 0x000fe4000fffe0ff */
[----:B------:R-:W-:Y:S02]  /*4cb0*/  UIADD3 UR25, UPT, UPT, UR31, 0x108, URZ ;  /* 0x000001081f197890 */ /* 0x000fe4000fffe0ff */
[----:B------:R-:W-:Y:S02]  /*4cc0*/  UIADD3 UR17, UPT, UPT, UR31, 0x110, URZ ;  /* 0x000001101f117890 */ /* 0x000fe4000fffe0ff */
[----:B------:R-:W-:Y:S02]  /*4cd0*/  UISETP.NE.AND UP0, UPT, UR39, 0x1, UPT ;  /* 0x000000012700788c */ /* 0x000fe4000bf05270 */
[----:B------:R-:W-:Y:S01]  /*4ce0*/  UISETP.NE.AND UP0, UPT, UR30, 0x1, UPT ;  /* 0x000000011e00788c */ /* 0x000fe2000bf05270 */
[----:B------:R-:W-:Y:S01]  /*4cf0*/  UMOV UR61, UR7 ;  /* 0x00000007003d7c82 */ /* 0x000fe20008000000 */
[----:B------:R-:W-:Y:S01]  /*4d00*/  UMOV UR60, UR9 ;  /* 0x00000009003c7c82 */ /* 0x000fe20008000000 */
[----:B------:R-:W-:-:S02]  /*4d10*/  UISETP.GE.AND UP2, UPT, UR39, 0x1, UPT ;  /* 0x000000012700788c */ /* 0x000fc4000bf46270 */
[----:B------:R-:W-:Y:S02]  /*4d20*/  UISETP.NE.AND UP0, UPT, UR46, 0x1, UPT ;  /* 0x000000012e00788c */ /* 0x000fe4000bf05270 */
[----:B------:R-:W-:Y:S01]  /*4d30*/  UPLOP3.LUT UP4, UPT, UPT, UPT, UPT, 0x40, 0x4 ;  /* 0x000000000004789c */ /* 0x000fe20003f8e870 */
[----:B------:R-:W3:Y:S01]  /*4d40*/  LDCU.64 UR22, c[0x0][0xb28] ;  /* 0x00016500ff1677ac */ /* 0x000ee20008000a00 */
[----:B------:R-:W4:Y:S01]  /*4d50*/  LDCU.64 UR42, c[0x0][0x990] ;  /* 0x00013200ff2a77ac */ /* 0x000f220008000a00 */
[----:B------:R-:W-:Y:S02]  /*4d60*/  UISETP.NE.AND.EX UP6, UPT, UR41, URZ, UPT, UP6 ;  /* 0x000000ff2900728c */ /* 0x000fe4000bfc5360 */
[----:B------:R-:W-:Y:S02]  /*4d70*/  UPRMT UR50, UR10, 0x654, UR50 ;  /* 0x000006540a327896 */ /* 0x000fe40008000032 */
[----:B------:R-:W-:Y:S02]  /*4d80*/  UPRMT UR49, URZ, 0x654, UR49 ;  /* 0x00000654ff317896 */ /* 0x000fe40008000031 */
[----:B------:R-:W-:-:S02]  /*4d90*/  UPRMT UR55, UR10, 0x654, UR33 ;  /* 0x000006540a377896 */ /* 0x000fc40008000021 */
[----:B------:R-:W-:Y:S02]  /*4da0*/  UPRMT UR54, UR10, 0x654, UR25 ;  /* 0x000006540a367896 */ /* 0x000fe40008000019 */
[----:B------:R-:W-:Y:S02]  /*4db0*/  UPRMT UR53, UR10, 0x654, UR17 ;  /* 0x000006540a357896 */ /* 0x000fe40008000011 */
[----:B------:R-:W-:Y:S02]  /*4dc0*/  USHF.R.U32.HI UR61, URZ, UR45, UR61 ;  /* 0x0000002dff3d7299 */ /* 0x000fe4000801163d */
[----:B--2---:R-:W-:Y:S02]  /*4dd0*/  USHF.R.U32.HI UR60, URZ, UR63, UR60 ;  /* 0x0000003fff3c7299 */ /* 0x004fe4000801163c */
[----:B------:R-:W-:Y:S02]  /*4de0*/  UISETP.NE.AND UP3, UPT, UR4, 0x1, UPT ;  /* 0x000000010400788c */ /* 0x000fe4000bf65270 */
[----:B------:R-:W-:-:S02]  /*4df0*/  UISETP.NE.AND UP2, UPT, UR56, 0x1, UPT ;  /* 0x000000013800788c */ /* 0x000fc4000bf45270 */
[----:B-1-34-:R-:W-:-:S11]  /*4e00*/  UISETP.NE.AND UP0, UPT, UR59, 0x1, UPT ;  /* 0x000000013b00788c */ /* 0x01afd6000bf05270 */
.L_x_102:
[----:B------:R-:W-:Y:S04]  /*4e10*/  SHF.L.U32 R3, R9, 0x1f, RZ ;  /* 0x0000001f09037819 */ /* 0x000fe800000006ff */
[----:B-1----:R-:W1:Y:S02]  /*4e20*/  SYNCS.PHASECHK.TRANS64.TRYWAIT P0, [UR31+0x150], R3 ;  /* 0x00015003ff0075a7 */ /* 0x002e64000800111f */
[----:B-1----:R-:W-:Y:S05]  /*4e30*/  @!P0 BRA `(.L_x_92) ;  /* 0x0000006000448947 */ /* 0x002fea0003800000 */
.L_x_205:
[----:B------:R-:W2:Y:S01]  /*4e40*/  LDS.128 R4, [UR31+0x190] ;  /* 0x0001901fff047984 */ /* 0x000ea20008000c00 */
[----:B------:R-:W-:Y:S01]  /*4e50*/  UISETP.GE.AND UP0, UPT, UR39, 0x1, UPT ;  /* 0x000000012700788c */ /* 0x000fe2000bf06270 */
[----:B------:R-:W-:Y:S01]  /*4e60*/  @!PT LDS RZ, [RZ] ;  /* 0x00000000fffff984 */ /* 0x000fe20000000800 */
[----:B------:R-:W-:Y:S01]  /*4e70*/  @!PT LDS RZ, [RZ] ;  /* 0x00000000fffff984 */ /* 0x000fe20000000800 */
[----:B------:R-:W-:Y:S01]  /*4e80*/  @!PT LDS RZ, [RZ] ;  /* 0x00000000fffff984 */ /* 0x000fe20000000800 */
[----:B------:R-:W-:Y:S01]  /*4e90*/  @!PT LDS RZ, [RZ] ;  /* 0x00000000fffff984 */ /* 0x000fe20000000800 */
[----:B------:R3:W-:Y:S06]  /*4ea0*/  MEMBAR.ALL.CTA ;  /* 0x0000000000007992 */ /* 0x0007ec0000008000 */
[----:B---3--:R-:W3:Y:S02]  /*4eb0*/  FENCE.VIEW.ASYNC.S ;  /* 0x00000000000073c6 */ /* 0x008ee40000000000 */
[----:B---3--:R-:W-:Y:S01]  /*4ec0*/  SYNCS.ARRIVE.TRANS64.RED.A1T0 RZ, [UR49], RZ ;  /* 0x000000ffffff79a7 */ /* 0x008fe20008100431 */
[----:B--2---:R-:W-:Y:S11]  /*4ed0*/  LOP3.LUT P0, RZ, R6, 0x1, RZ, 0xc0, !PT ;  /* 0x0000000106ff7812 */ /* 0x004ff6000780c0ff */
[----:B------:R-:W-:Y:S02]  /*4ee0*/  @!UPT UIADD3 URZ, UPT, UPT, URZ, URZ, URZ ;  /* 0x000000fffffff290 */ /* 0x000fe4000fffe0ff */
[----:B------:R-:W-:Y:S01]  /*4ef0*/  VOTEU.ANY UP2, P0 ;  /* 0x0000000000ff7886 */ /* 0x000fe20000040100 */
[----:B------:R-:W-:Y:S11]  /*4f00*/  PLOP3.LUT P0, PT, PT, PT, UP2, 0x80, 0x8 ;  /* 0x000000000008781c */ /* 0x000ff60003f0f028 */
[----:B------:R-:W-:Y:S02]  /*4f10*/  @!UPT UIADD3 URZ, UPT, UPT, URZ, URZ, URZ ;  /* 0x000000fffffff290 */ /* 0x000fe4000fffe0ff */
[----:B-1----:R-:W-:Y:S02]  /*4f20*/  @P0 MOV R3, R4 ;  /* 0x0000000400030202 */ /* 0x002fe40000000f00 */
[----:B------:R-:W-:Y:S02]  /*4f30*/  @P0 LOP3.LUT R2, R5, 0xffff, RZ, 0xc0, !PT ;  /* 0x0000ffff05020812 */ /* 0x000fe400078ec0ff */
[----:B------:R-:W-:Y:S02]  /*4f40*/  @P0 R2UR UR5, R3 ;  /* 0x00000000030502ca */ /* 0x000fe400000e0000 */
[----:B------:R-:W-:Y:S11]  /*4f50*/  @P0 R2UR UR4, R2 ;  /* 0x00000000020402ca */ /* 0x000ff600000e0000 */
[----:B------:R-:W-:Y:S02]  /*4f60*/  @UP2 UMOV UR15, UR5 ;  /* 0x00000005000f2c82 */ /* 0x000fe40008000000 */
[----:B------:R-:W-:Y:S01]  /*4f70*/  @UP2 UMOV UR14, UR4 ;  /* 0x00000004000e2c82 */ /* 0x000fe20008000000 */
[----:B------:R-:W-:Y:S05]  /*4f80*/  BRA.U !UP0, `(.L_x_93) ;  /* 0x0000000108c07547 */ /* 0x000fea000b800000 */
[----:B------:R-:W-:Y:S02]  /*4f90*/  UIMAD.WIDE.U32 UR8, UR14, UR47, URZ ;  /* 0x0000002f0e0872a5 */ /* 0x000fe4000f8e00ff */
[----:B------:R-:W-:Y:S02]  /*4fa0*/  UP2UR UR16, UPR, URZ, 0x4 ;  /* 0x00000004ff107883 */ /* 0x000fe40008000000 */
[----:B------:R-:W-:Y:S02]  /*4fb0*/  UISETP.NE.AND UP2, UPT, UR46, 0x1, UPT ;  /* 0x000000012e00788c */ /* 0x000fe4000bf45270 */
[----:B------:R-:W-:Y:S02]  /*4fc0*/  UIMAD.WIDE.U32 UR10, UR15, UR44, URZ ;  /* 0x0000002c0f0a72a5 */ /* 0x000fe4000f8e00ff */
[----:B------:R-:W-:Y:S02]  /*4fd0*/  USEL UR4, UR38, UR60, !UP2 ;  /* 0x0000003c26047287 */ /* 0x000fe4000d000000 */
[----:B------:R-:W-:Y:S02]  /*4fe0*/  UISETP.NE.AND UP0, UPT, UR30, 0x1, UPT ;  /* 0x000000011e00788c */ /* 0x000fe4000bf05270 */
[----:B------:R-:W-:Y:S02]  /*4ff0*/  UP2UR UR20, UPR, URZ, 0x2 ;  /* 0x00000002ff147883 */ /* 0x000fe40008000000 */
[----:B------:R-:W-:Y:S02]  /*5000*/  UISETP.NE.AND UP1, UPT, UR39, 0x1, UPT ;  /* 0x000000012700788c */ /* 0x000fe4000bf25270 */
[----:B------:R-:W-:Y:S02]  /*5010*/  UIMAD.WIDE.U32 UR12, UR4, UR22, URZ ;  /* 0x00000016040c72a5 */ /* 0x000fe4000f8e00ff */
[----:B------:R-:W-:Y:S01]  /*5020*/  USEL UR7, UR48, UR61, !UP0 ;  /* 0x0000003d30077287 */ /* 0x000fe2000c000000 */
[----:B------:R-:W-:Y:S02]  /*5030*/  UMOV UR5, UR9 ;  /* 0x0000000900057c82 */ /* 0x000fe40008000000 */
[----:B------:R-:W-:Y:S02]  /*5040*/  USHF.R.U32.HI UR6, URZ, UR63, UR5 ;  /* 0x0000003fff067299 */ /* 0x000fe40008011605 */
[----:B------:R-:W-:Y:S02]  /*5050*/  UIMAD.WIDE.U32 UR18, UR7, UR22, URZ ;  /* 0x00000016071272a5 */ /* 0x000fe4000f8e00ff */
[----:B------:R-:W-:Y:S02]  /*5060*/  USEL UR6, UR14, UR6, !UP2 ;  /* 0x000000060e067287 */ /* 0x000fe4000d000000 */
[----:B------:R-:W-:Y:S01]  /*5070*/  UISETP.NE.AND UP2, UPT, UR16, URZ, UPT ;  /* 0x000000ff1000728c */ /* 0x000fe2000bf45270 */
[----:B------:R-:W-:Y:S01]  /*5080*/  UMOV UR5, UR11 ;  /* 0x0000000b00057c82 */ /* 0x000fe20008000000 */
[----:B------:R-:W-:Y:S02]  /*5090*/  UIMAD.WIDE.U32 UR10, UR6, UR22, URZ ;  /* 0x00000016060a72a5 */ /* 0x000fe4000f8e00ff */
[----:B------:R-:W-:Y:S03]  /*50a0*/  USHF.R.U32.HI UR8, URZ, UR45, UR5 ;  /* 0x0000002dff087299 */ /* 0x000fe60008011605 */
[----:B------:R-:W-:Y:S02]  /*50b0*/  UMOV UR5, UR13 ;  /* 0x0000000d00057c82 */ /* 0x000fe40008000000 */
[----:B------:R-:W-:Y:S03]  /*50c0*/  @UP1 USHF.R.U32.HI UR4, URZ, UR23, UR5 ;  /* 0x00000017ff041299 */ /* 0x000fe60008011605 */
[----:B------:R-:W-:Y:S01]  /*50d0*/  UMOV UR5, UR19 ;  /* 0x0000001300057c82 */ /* 0x000fe20008000000 */
[----:B------:R-:W-:Y:S02]  /*50e0*/  UIMAD UR4, UR39, UR4, URZ ;  /* 0x00000004270472a4 */ /* 0x000fe4000f8e02ff */
[----:B------:R-:W-:Y:S02]  /*50f0*/  @UP1 USHF.R.U32.HI UR7, URZ, UR23, UR5 ;  /* 0x00000017ff071299 */ /* 0x000fe40008011605 */
[----:B------:R-:W-:Y:S02]  /*5100*/  USEL UR5, UR15, UR8, !UP0 ;  /* 0x000000080f057287 */ /* 0x000fe4000c000000 */
[----:B------:R-:W-:Y:S02]  /*5110*/  UIMAD UR8, UR39, UR7, URZ ;  /* 0x00000007270872a4 */ /* 0x000fe4000f8e02ff */
[----:B------:R-:W-:Y:S03]  /*5120*/  UISETP.GE.AND UP0, UPT, UR6, UR4, UPT ;  /* 0x000000040600728c */ /* 0x000fe6000bf06270 */
[----:B------:R-:W-:Y:S01]  /*5130*/  UMOV UR4, UR11 ;  /* 0x0000000b00047c82 */ /* 0x000fe20008000000 */
[----:B------:R-:W-:Y:S02]  /*5140*/  UISETP.GE.OR UP0, UPT, UR5, UR8, UP0 ;  /* 0x000000080500728c */ /* 0x000fe40008706670 */
[----:B------:R-:W-:Y:S02]  /*5150*/  USHF.R.U32.HI UR4, URZ, UR23, UR4 ;  /* 0x00000017ff047299 */ /* 0x000fe40008011604 */
[----:B------:R-:W-:Y:S02]  /*5160*/  UIMAD.WIDE.U32 UR8, UR5, UR22, URZ ;  /* 0x00000016050872a5 */ /* 0x000fe4000f8e00ff */
[----:B------:R-:W-:Y:S04]  /*5170*/  USEL UR10, UR6, UR4, !UP1 ;  /* 0x00000004060a7287 */ /* 0x000fe8000c800000 */
[----:B------:R-:W-:Y:S01]  /*5180*/  UIADD3 UR11, UPT, UPT, -UR10, URZ, URZ ;  /* 0x000000ff0a0b7290 */ /* 0x000fe2000fffe1ff */
[----:B------:R-:W-:Y:S02]  /*5190*/  @!UP0 UMOV UR4, UR9 ;  /* 0x0000000900048c82 */ /* 0x000fe40008000000 */
[----:B------:R-:W-:Y:S02]  /*51a0*/  @!UP0 USHF.R.U32.HI UR4, URZ, UR23, UR4 ;  /* 0x00000017ff048299 */ /* 0x000fe40008011604 */
[----:B------:R-:W-:Y:S02]  /*51b0*/  UIMAD UR8, UR39, UR11, UR6 ;  /* 0x0000000b270872a4 */ /* 0x000fe4000f8e0206 */
[----:B------:R-:W-:Y:S02]  /*51c0*/  @!UP0 USEL UR4, UR5, UR4, !UP1 ;  /* 0x0000000405048287 */ /* 0x000fe4000c800000 */
[----:B------:R-:W-:Y:S02]  /*51d0*/  UISETP.NE.AND UP1, UPT, UR20, URZ, UPT ;  /* 0x000000ff1400728c */ /* 0x000fe4000bf25270 */
[----:B------:R-:W-:Y:S02]  /*51e0*/  @!UP0 UIMAD UR8, UR7, UR8, UR4 ;  /* 0x00000008070882a4 */ /* 0x000fe4000f8e0204 */
[----:B------:R-:W-:Y:S02]  /*51f0*/  @!UP0 UIADD3 UR9, UPT, UPT, UR10, -UR4, URZ ;  /* 0x800000040a098290 */ /* 0x000fe4000fffe0ff */
[----:B------:R-:W-:Y:S02]  /*5200*/  UIADD3 UR4, UPT, UPT, -UR5, URZ, URZ ;  /* 0x000000ff05047290 */ /* 0x000fe4000fffe1ff */
[----:B------:R-:W-:Y:S02]  /*5210*/  UIADD3 UR7, UPT, UPT, -UR6, URZ, URZ ;  /* 0x000000ff06077290 */ /* 0x000fe4000fffe1ff */
[----:B------:R-:W-:Y:S02]  /*5220*/  @!UP0 UIMAD UR6, UR9, UR39, UR5 ;  /* 0x00000027090682a4 */ /* 0x000fe4000f8e0205 */
[----:B------:R-:W-:Y:S02]  /*5230*/  UIMAD UR15, UR30, UR4, UR15 ;  /* 0x000000041e0f72a4 */ /* 0x000fe4000f8e020f */
[----:B------:R-:W-:Y:S01]  /*5240*/  UIMAD UR4, UR46, UR7, UR14 ;  /* 0x000000072e0472a4 */ /* 0x000fe2000f8e020e */
[----:B------:R-:W-:Y:S02]  /*5250*/  @!UP0 UMOV UR5, UR8 ;  /* 0x0000000800058c82 */ /* 0x000fe40008000000 */
[----:B------:R-:W-:Y:S02]  /*5260*/  UIMAD UR15, UR5, UR30, UR15 ;  /* 0x0000001e050f72a4 */ /* 0x000fe4000f8e020f */
[----:B------:R-:W-:Y:S11]  /*5270*/  UIMAD UR14, UR6, UR46, UR4 ;  /* 0x0000002e060e72a4 */ /* 0x000ff6000f8e0204 */
[----:B------:R-:W-:Y:S01]  /*5280*/  @!UPT UIADD3 URZ, UPT, UPT, URZ, URZ, URZ ;  /* 0x000000fffffff290 */ /* 0x000fe2000fffe0ff */
.L_x_93:
[----:B------:R-:W1:Y:S01]  /*5290*/  @!UP3 LDCU.128 UR8, c[0x0][0xb10] ;  /* 0x00016200ff08b7ac */ /* 0x000e620008000c00 */
[----:B------:R-:W-:Y:S02]  /*52a0*/  ISETP.NE.U32.AND P1, PT, RZ, UR40, PT ;  /* 0x00000028ff007c0c */ /* 0x000fe4000bf25070 */
[----:B------:R-:W-:Y:S02]  /*52b0*/  SHF.L.U32 R8, R10, 0x1f, RZ ;  /* 0x0000001f0a087819 */ /* 0x000fe400000006ff */
[----:B------:R-:W-:Y:S01]  /*52c0*/  ISETP.NE.AND.EX P1, PT, RZ, UR41, PT, P1 ;  /* 0x00000029ff007c0c */ /* 0x000fe2000bf25310 */
[----:B------:R-:W2:Y:S01]  /*52d0*/  @!UP3 LDCU UR5, c[0x0][0xb0c] ;  /* 0x00016180ff05b7ac */ /* 0x000ea20008000800 */
[----:B------:R-:W-:Y:S02]  /*52e0*/  USHF.L.U32 UR34, UR21, 0x7, URZ ;  /* 0x0000000715227899 */ /* 0x000fe400080006ff */
[----:B-1----:R-:W-:Y:S07]  /*52f0*/  UIMAD.WIDE.U32 UR6, UR15, UR8, URZ ;  /* 0x000000080f0672a5 */ /* 0x002fee000f8e00ff */
[----:B------:R-:W-:Y:S01]  /*5300*/  @!UP3 UMOV UR4, UR7 ;  /* 0x000000070004bc82 */ /* 0x000fe20008000000 */
[----:B--2---:R-:W-:Y:S02]  /*5310*/  @!UP3 UISETP.NE.AND UP0, UPT, UR5, 0x1, UPT ;  /* 0x000000010500b88c */ /* 0x004fe4000bf05270 */
[----:B------:R-:W-:Y:S02]  /*5320*/  @!UP3 USHF.R.U32.HI UR4, URZ, UR9, UR4 ;  /* 0x00000009ff04b299 */ /* 0x000fe40008011604 */
[----:B------:R-:W-:Y:S02]  /*5330*/  UIMAD.WIDE.U32 UR6, UR14, UR11, URZ ;  /* 0x0000000b0e0672a5 */ /* 0x000fe4000f8e00ff */
[----:B------:R-:W-:Y:S02]  /*5340*/  @!UP3 USEL UR8, UR15, UR4, !UP0 ;  /* 0x000000040f08b287 */ /* 0x000fe4000c000000 */
[----:B------:R-:W-:Y:S03]  /*5350*/  @!UP3 UISETP.NE.AND UP0, UPT, UR10, 0x1, UPT ;  /* 0x000000010a00b88c */ /* 0x000fe6000bf05270 */
[----:B------:R-:W-:Y:S02]  /*5360*/  @!UP3 UMOV UR6, UR7 ;  /* 0x000000070006bc82 */ /* 0x000fe40008000000 */
[----:B------:R-:W1:Y:S02]  /*5370*/  @!UP3 LDCU UR4, c[0x0][0xb20] ;  /* 0x00016400ff04b7ac */ /* 0x000e640008000800 */
[----:B-1----:R-:W-:Y:S04]  /*5380*/  @!UP3 USHF.R.U32.HI UR6, URZ, UR4, UR6 ;  /* 0x00000004ff06b299 */ /* 0x002fe80008011606 */
[----:B------:R-:W-:Y:S04]  /*5390*/  @!UP3 USEL UR6, UR14, UR6, !UP0 ;  /* 0x000000060e06b287 */ /* 0x000fe8000c000000 */
[----:B------:R-:W-:Y:S02]  /*53a0*/  @!UP3 UIADD3 UR4, UPT, UPT, -UR8, UR6, URZ ;  /* 0x000000060804b290 */ /* 0x000fe4000fffe1ff */
[----:B------:R-:W-:Y:S02]  /*53b0*/  @!UP3 UIADD3 UR6, UPT, UPT, UR8, -UR6, URZ ;  /* 0x800000060806b290 */ /* 0x000fe4000fffe0ff */
[----:B------:R-:W-:Y:S02]  /*53c0*/  @!UP3 UIMAD UR15, UR4, UR5, UR15 ;  /* 0x00000005040fb2a4 */ /* 0x000fe4000f8e020f */
[----:B------:R-:W-:Y:S01]  /*53d0*/  @!UP3 UIMAD UR14, UR6, UR10, UR14 ;  /* 0x0000000a060eb2a4 */ /* 0x000fe2000f8e020e */
[----:B------:R-:W-:Y:S11]  /*53e0*/  BRA.U UP4, `(.L_x_94) ;  /* 0x0000000104107547 */ /* 0x000ff6000b800000 */
[----:B------:R-:W-:Y:S04]  /*53f0*/  MOV R2, UR62 ;  /* 0x0000003e00027c02 */ /* 0x000fe80008000f00 */
[----:B------:R-:W-:Y:S04]  /*5400*/  SHF.L.U32 R3, R2, 0x1f, RZ ;  /* 0x0000001f02037819 */ /* 0x000fe800000006ff */
[----:B------:R-:W1:Y:S02]  /*5410*/  SYNCS.PHASECHK.TRANS64.TRYWAIT P2, [UR31+0x148], R3 ;  /* 0x00014803ff0075a7 */ /* 0x000e64000804111f */
[----:B-1----:R-:W-:Y:S05]  /*5420*/  @!P2 BRA `(.L_x_95) ;  /* 0x0000005800e0a947 */ /* 0x002fea0003800000 */
.L_x_94:
[----:B------:R-:W-:Y:S05]  /*5430*/  BRA.U !UP6, `(.L_x_96) ;  /* 0x000000010e387547 */ /* 0x000fea000b800000 */
[----:B------:R-:W-:Y:S01]  /*5440*/  UPLOP3.LUT UP1, UPT, UPT, UPT, UP5, 0x80, 0x8 ;  /* 0x000000000008789c */ /* 0x000fe20003f2f050 */
[----:B-1----:R-:W-:Y:S01]  /*5450*/  HFMA2 R2, -RZ, RZ, 0, 5.9604644775390625e-08 ;  /* 0x00000001ff027431 */ /* 0x002fe200000001ff */
[----:B------:R-:W1:Y:S01]  /*5460*/  LDCU.64 UR8, c[0x0][0x358] ;  /* 0x00006b00ff0877ac */ /* 0x000e620008000a00 */
[----:B------:R-:W-:Y:S03]  /*5470*/  IMAD.MOV.U32 R87, RZ, RZ, 0x1 ;  /* 0x00000001ff577424 */ /* 0x000fe600078e00ff */
[----:B------:R-:W-:Y:S05]  /*5480*/  PLOP3.LUT P2, PT, PT, PT, UP1, 0x80, 0x8 ;  /* 0x000000000008781c */ /* 0x000fea0003f4f018 */
[----:B------:R-:W2:Y:S01]  /*5490*/  @UP1 LDCU.64 UR4, c[0x0][0x888] ;  /* 0x00011100ff0417ac */ /* 0x000ea20008000a00 */
[----:B------:R-:W-:Y:S07]  /*54a0*/  @UP1 UIMAD UR6, UR52, UR40, URZ ;  /* 0x00000028340612a4 */ /* 0x000fee000f8e02ff */
[----:B------:R-:W-:Y:S01]  /*54b0*/  @!P2 PRMT R87, R2, 0x7610, R87 ;  /* 0x000076100257a816 */ /* 0x000fe20000000057 */
[----:B--2---:R-:W-:Y:S06]  /*54c0*/  @UP1 UIMAD.WIDE UR4, UR6, 0x4, UR4 ;  /* 0x00000004060418a5 */ /* 0x004fec000f8e0204 */
[----:B------:R-:W-:Y:S01]  /*54d0*/  IMAD.U32 R14, RZ, RZ, UR4 ;  /* 0x00000004ff0e7e24 */ /* 0x000fe2000f8e00ff */
[----:B------:R-:W-:Y:S04]  /*54e0*/  MOV R15, UR5 ;  /* 0x00000005000f7c02 */ /* 0x000fe80008000f00 */
[----:B------:R-:W2:Y:S01]  /*54f0*/  @!UP1 LDCU UR4, c[0x0][0x880] ;  /* 0x00011000ff0497ac */ /* 0x000ea20008000800 */
[----:B-1---5:R3:W5:Y:S02]  /*5500*/  @P2 LDG.E R41, desc[UR8][R14.64] ;  /* 0x000000080e292981 */ /* 0x022764000c1e1900 */
[----:B--23--:R-:W-:Y:S07]  /*5510*/  @!P2 IMAD.U32 R41, RZ, RZ, UR4 ;  /* 0x00000004ff29ae24 */ /* 0x00cfee000f8e00ff */
.L_x_96:
[----:B-----5:R-:W-:Y:S01]  /*5520*/  @!P1 FSETP.EQ.AND P3, PT, R41, RZ, PT ;  /* 0x000000ff2900920b */ /* 0x020fe20003f62000 */
[----:B------:R-:W-:Y:S01]  /*5530*/  @!UPT UIADD3 URZ, UPT, UPT, URZ, URZ, URZ ;  /* 0x000000fffffff290 */ /* 0x000fe2000fffe0ff */
[----:B------:R-:W-:Y:S11]  /*5540*/  @!P1 BRA `(.L_x_97) ;  /* 0x0000000000149947 */ /* 0x000ff60003800000 */
[----:B------:R-:W-:Y:S02]  /*5550*/  LOP3.LUT P1, RZ, R87, 0xff, RZ, 0xc0, !PT ;  /* 0x000000ff57ff7812 */ /* 0x000fe4000782c0ff */
[----:B------:R-:W-:Y:S04]  /*5560*/  PLOP3.LUT P3, PT, PT, PT, UP1, 0x80, 0x8 ;  /* 0x000000000008781c */ /* 0x000fe80003f6f018 */
[----:B------:R-:W-:Y:S07]  /*5570*/  PLOP3.LUT P3, PT, P3, PT, PT, 0x8, 0x80 ;  /* 0x000000000080781c */ /* 0x000fee0001f6e170 */
[----:B------:R-:W-:Y:S11]  /*5580*/  @P1 FSETP.EQ.AND P3, PT, R41, RZ, PT ;  /* 0x000000ff2900120b */ /* 0x000ff60003f62000 */
[----:B------:R-:W-:Y:S02]  /*5590*/  @!UPT UIADD3 URZ, UPT, UPT, URZ, URZ, URZ ;  /* 0x000000fffffff290 */ /* 0x000fe4000fffe0ff */
.L_x_97:
[----:B------:R-:W-:Y:S01]  /*55a0*/  USHF.L.U32 UR35, UR51, 0x7, URZ ;  /* 0x0000000733237899 */ /* 0x000fe200080006ff */
[----:B------:R-:W2:Y:S01]  /*55b0*/  SYNCS.PHASECHK.TRANS64.TRYWAIT P1, [UR31+0x120], R8 ;  /* 0x00012008ff0075a7 */ /* 0x000ea2000802111f */
[----:B------:R-:W-:Y:S02]  /*55c0*/  UISETP.NE.AND UP0, UPT, UR56, 0x1, UPT ;  /* 0x000000013800788c */ /* 0x000fe4000bf05270 */
[----:B------:R-:W-:Y:S01]  /*55d0*/  UIMAD.WIDE.U32 UR4, UR35, UR57, URZ ;  /* 0x00000039230472a5 */ /* 0x000fe2000f8e00ff */
[----:B------:R-:W-:Y:S04]  /*55e0*/  ELECT P2, URZ, PT ;  /* 0x0000000000ff782f */ /* 0x000fe80003840000 */
[----:B------:R-:W-:Y:S02]  /*55f0*/  PLOP3.LUT P2, PT, P3, P2, PT, 0xf2, 0x2f ;  /* 0x00000000002f781c */ /* 0x000fe40001f45e72 */
[----:B------:R-:W-:Y:S02]  /*5600*/  UMOV UR4, UR5 ;  /* 0x0000000500047c82 */ /* 0x000fe40008000000 */
[----:B------:R-:W-:Y:S04]  /*5610*/  USHF.R.U32.HI UR4, URZ, UR58, UR4 ;  /* 0x0000003aff047299 */ /* 0x000fe80008011604 */
[----:B------:R-:W-:Y:S02]  /*5620*/  USEL UR36, UR35, UR4, !UP0 ;  /* 0x0000000423247287 */ /* 0x000fe4000c000000 */
[----:B------:R-:W-:Y:S02]  /*5630*/  UISETP.NE.AND UP0, UPT, UR59, 0x1, UPT ;  /* 0x000000013b00788c */ /* 0x000fe4000bf05270 */
[----:B------:R-:W-:Y:S07]  /*5640*/  UIMAD.WIDE.U32 UR4, UR36, UR42, URZ ;  /* 0x0000002a240472a5 */ /* 0x000fee000f8e00ff */
[----:B------:R-:W-:Y:S02]  /*5650*/  UMOV UR4, UR5 ;  /* 0x0000000500047c82 */ /* 0x000fe40008000000 */
[----:B------:R-:W-:Y:S04]  /*5660*/  USHF.R.U32.HI UR4, URZ, UR43, UR4 ;  /* 0x0000002bff047299 */ /* 0x000fe80008011604 */
[----:B------:R-:W-:Y:S02]  /*5670*/  USEL UR37, UR36, UR4, !UP0 ;  /* 0x0000000424257287 */ /* 0x000fe4000c000000 */
[----:B------:R-:W-:Y:S02]  /*5680*/  UIADD3 UR4, UPT, UPT, -UR36, URZ, URZ ;  /* 0x000000ff24047290 */ /* 0x000fe4000fffe1ff */
[----:B------:R-:W-:Y:S02]  /*5690*/  UIADD3 UR5, UPT, UPT, -UR37, URZ, URZ ;  /* 0x000000ff25057290 */ /* 0x000fe4000fffe1ff */
[----:B------:R-:W-:Y:S02]  /*56a0*/  UIMAD UR35, UR56, UR4, UR35 ;  /* 0x00000004382372a4 */ /* 0x000fe4000f8e0223 */
[----:B------:R-:W-:Y:S01]  /*56b0*/  UIMAD UR36, UR59, UR5, UR36 ;  /* 0x000000053b2472a4 */ /* 0x000fe2000f8e0224 */
[----:B--2---:R-:W-:Y:S11]  /*56c0*/  @!P1 BRA `(.L_x_98) ;  /* 0x0000005800509947 */ /* 0x004ff60003800000 */
.L_x_208:
[----:B------:R-:W-:Y:S01]  /*56d0*/  VOTEU.ALL UP0, P2 ;  /* 0x0000000000ff7886 */ /* 0x000fe20001000000 */
[----:B-1----:R-:W-:Y:S04]  /*56e0*/  @!P2 IADD3 R3, P1, PT, R12, 0x580, RZ ;  /* 0x000005800c03a810 */ /* 0x002fe80007f3e0ff */
[----:B------:R-:W-:Y:S01]  /*56f0*/  @!UP0 UPRMT UR4, URZ, 0x40, URZ ;  /* 0x00000040ff048896 */ /* 0x000fe200080000ff */
[----:B------:R-:W-:Y:S01]  /*5700*/  @!P2 IMAD.X R2, RZ, RZ, R13, P1 ;  /* 0x000000ffff02a224 */ /* 0x000fe200008e060d */
[----:B------:R-:W-:Y:S01]  /*5710*/  @!P2 R2UR UR5, R3 ;  /* 0x000000000305a2ca */ /* 0x000fe200000e0000 */
[----:B------:R-:W-:Y:S02]  /*5720*/  @!UP0 UIADD3 UR32, UPT, UPT, UR31, 0x200, URZ ;  /* 0x000002001f208890 */ /* 0x000fe4000fffe0ff */
[----:B------:R-:W-:Y:S02]  /*5730*/  @!UP0 UPRMT UR6, UR4, 0x5410, URZ ;  /* 0x0000541004068896 */ /* 0x000fe400080000ff */
[----:B------:R-:W-:Y:S01]  /*5740*/  @!P2 R2UR UR4, R2 ;  /* 0x000000000204a2ca */ /* 0x000fe200000e0000 */
[----:B------:R-:W-:Y:S07]  /*5750*/  VOTEU.ALL UP0, P2 ;  /* 0x0000000000ff7886 */ /* 0x000fee0001000000 */
[----:B------:R-:W-:Y:S05]  /*5760*/  IMAD.U32 R2, RZ, RZ, UR5 ;  /* 0x00000005ff027e24 */ /* 0x000fea000f8e00ff */
[----:B------:R-:W-:Y:S01]  /*5770*/  IMAD.U32 R3, RZ, RZ, UR4 ;  /* 0x00000004ff037e24 */ /* 0x000fe2000f8e00ff */
[----:B------:R-:W-:Y:S01]  /*5780*/  @!P2 R2UR UR4, R2 ;  /* 0x000000000204a2ca */ /* 0x000fe200000e0000 */
[----:B------:R-:W-:Y:S03]  /*5790*/  @!P2 IMAD.MOV.U32 R2, RZ, RZ, 0x2000 ;  /* 0x00002000ff02a424 */ /* 0x000fe600078e00ff */
[----:B------:R-:W-:Y:S11]  /*57a0*/  @!P2 R2UR UR5, R3 ;  /* 0x000000000305a2ca */ /* 0x000ff600000e0000 */
[----:B------:R-:W-:Y:S02]  /*57b0*/  @!UPT UIADD3 URZ, UPT, UPT, URZ, URZ, URZ ;  /* 0x000000fffffff290 */ /* 0x000fe4000fffe0ff */
[----:B------:R1:W-:Y:S01]  /*57c0*/  @!UP0 UTMALDG.4D.IM2COL [UR32], [UR4], UR6 ;  /* 0x00000020040083b4 */ /* 0x0003e20008058006 */
[----:B------:R1:W-:Y:S01]  /*57d0*/  @!P2 SYNCS.ARRIVE.TRANS64.RED.A0TR RZ, [UR31+0x100], R2 ;  /* 0x00010002ffffa9a7 */ /* 0x0003e2000830041f */
[----:B------:R-:W-:Y:S01]  /*57e0*/  SYNCS.ARRIVE.TRANS64.RED.A1T0 RZ, [UR55], RZ ;  /* 0x000000ffffff79a7 */ /* 0x000fe20008100437 */
[----:B------:R-:W2:Y:S02]  /*57f0*/  SYNCS.PHASECHK.TRANS64.TRYWAIT P1, [UR31+0x128], R8 ;  /* 0x00012808ff0075a7 */ /* 0x000ea4000802111f */
[----:B-12---:R-:W-:Y:S05]  /*5800*/  @!P1 BRA `(.L_x_99) ;  /* 0x0000005800189947 */ /* 0x006fea0003800000 */
.L_x_210:
[----:B------:R-:W-:Y:S01]  /*5810*/  VOTEU.ALL UP0, P2 ;  /* 0x0000000000ff7886 */ /* 0x000fe20001000000 */
[----:B-1----:R-:W-:Y:S01]  /*5820*/  @!P2 IADD3 R3, P1, PT, R12, 0x580, RZ ;  /* 0x000005800c03a810 */ /* 0x002fe20007f3e0ff */
[----:B------:R-:W-:Y:S01]  /*5830*/  UMOV UR27, UR35 ;  /* 0x00000023001b7c82 */ /* 0x000fe20008000000 */
[----:B------:R-:W-:Y:S01]  /*5840*/  UMOV UR28, UR36 ;  /* 0x00000024001c7c82 */ /* 0x000fe20008000000 */
[----:B------:R-:W-:Y:S01]  /*5850*/  UMOV UR29, UR37 ;  /* 0x00000025001d7c82 */ /* 0x000fe20008000000 */
[----:B------:R-:W-:Y:S01]  /*5860*/  @!UP0 UPRMT UR4, URZ, 0x40, URZ ;  /* 0x00000040ff048896 */ /* 0x000fe200080000ff */
[----:B------:R-:W-:Y:S01]  /*5870*/  @!P2 IMAD.X R2, RZ, RZ, R13, P1 ;  /* 0x000000ffff02a224 */ /* 0x000fe200008e060d */
[----:B------:R-:W-:Y:S01]  /*5880*/  @!P2 R2UR UR5, R3 ;  /* 0x000000000305a2ca */ /* 0x000fe200000e0000 */
[----:B------:R-:W-:Y:S02]  /*5890*/  @!UP0 UIADD3 UR26, UPT, UPT, UR34, 0x20, URZ ;  /* 0x00000020221a8890 */ /* 0x000fe4000fffe0ff */
[----:B------:R-:W-:Y:S02]  /*58a0*/  @!UP0 UPRMT UR6, UR4, 0x5410, URZ ;  /* 0x0000541004068896 */ /* 0x000fe400080000ff */
[----:B------:R-:W-:Y:S01]  /*58b0*/  @!P2 R2UR UR4, R2 ;  /* 0x000000000204a2ca */ /* 0x000fe200000e0000 */
[----:B------:R-:W-:Y:S01]  /*58c0*/  @!UP0 UIADD3 UR24, UPT, UPT, UR31, 0x2200, URZ ;  /* 0x000022001f188890 */ /* 0x000fe2000fffe0ff */
[----:B------:R-:W-:Y:S06]  /*58d0*/  VOTEU.ALL UP0, P2 ;  /* 0x0000000000ff7886 */ /* 0x000fec0001000000 */
        /* <DEDUP_REMOVED lines=11> */
.L_x_212:
        /* <DEDUP_REMOVED lines=8> */
[----:B------:R-:W-:Y:S01]  /*5a10*/  @!UP0 UIADD3 UR18, UPT, UPT, UR34, 0x40, URZ ;  /* 0x0000004022128890 */ /* 0x000fe2000fffe0ff */
[----:B------:R-:W-:Y:S01]  /*5a20*/  @P0 SHF.R.U32.HI R4, RZ, 0x10, R5 ;  /* 0x00000010ff040819 */ /* 0x000fe20000011605 */
[----:B------:R-:W-:Y:S02]  /*5a30*/  @!UP0 UPRMT UR6, UR4, 0x5410, URZ ;  /* 0x0000541004068896 */ /* 0x000fe400080000ff */
[----:B------:R-:W-:Y:S01]  /*5a40*/  @!P2 R2UR UR4, R2 ;  /* 0x000000000204a2ca */ /* 0x000fe200000e0000 */
[----:B------:R-:W-:Y:S01]  /*5a50*/  @!UP0 UIADD3 UR16, UPT, UPT, UR31, 0x4200, URZ ;  /* 0x000042001f108890 */ /* 0x000fe2000fffe0ff */
[----:B------:R-:W-:Y:S01]  /*5a60*/  @P0 R2UR UR52, R4 ;  /* 0x00000000043402ca */ /* 0x000fe200000e0000 */
[----:B------:R-:W-:Y:S05]  /*5a70*/  VOTEU.ALL UP0, P2 ;  /* 0x0000000000ff7886 */ /* 0x000fea0001000000 */
        /* <DEDUP_REMOVED lines=11> */
.L_x_214:
        /* <DEDUP_REMOVED lines=9> */
[----:B------:R-:W-:Y:S01]  /*5bc0*/  R2UR UR16, R95 ;  /* 0x000000005f1072ca */ /* 0x000fe200000e0000 */
[----:B------:R-:W-:Y:S01]  /*5bd0*/  @!UP0 UPRMT UR6, UR4, 0x5410, URZ ;  /* 0x0000541004068896 */ /* 0x000fe200080000ff */
[----:B------:R-:W-:Y:S01]  /*5be0*/  R2UR UR7, R96 ;  /* 0x00000000600772ca */ /* 0x000fe200000e0000 */
[----:B------:R-:W-:Y:S01]  /*5bf0*/  @!UP0 UIADD3 UR8, UPT, UPT, UR31, 0x6200, URZ ;  /* 0x000062001f088890 */ /* 0x000fe2000fffe0ff */
[----:B------:R-:W-:Y:S01]  /*5c00*/  @!P2 R2UR UR4, R2 ;  /* 0x000000000204a2ca */ /* 0x000fe200000e0000 */
[----:B------:R-:W-:Y:S01]  /*5c10*/  @!UP0 UIADD3 UR9, UPT, UPT, UR31, 0x118, URZ ;  /* 0x000001181f098890 */ /* 0x000fe2000fffe0ff */
[----:B------:R-:W-:Y:S01]  /*5c20*/  LOP3.LUT R10, R10, 0x1, RZ, 0x3c, !PT ;  /* 0x000000010a0a7812 */ /* 0x000fe200078e3cff */
[----:B------:R-:W-:Y:S01]  /*5c30*/  VOTEU.ALL UP0, P2 ;  /* 0x0000000000ff7886 */ /* 0x000fe20001000000 */
[----:B------:R-:W-:Y:S01]  /*5c40*/  LOP3.LUT R9, R9, 0x1, RZ, 0x3c, !PT ;  /* 0x0000000109097812 */ /* 0x000fe200078e3cff */
[----:B------:R-:W-:Y:S02]  /*5c50*/  UPLOP3.LUT UP4, UPT, UPT, UPT, UPT, 0x80, 0x8 ;  /* 0x000000000008789c */ /* 0x000fe40003f8f070 */
[----:B------:R-:W-:Y:S02]  /*5c60*/  IMAD.U32 R2, RZ, RZ, UR5 ;  /* 0x00000005ff027e24 */ /* 0x000fe4000f8e00ff */
[----:B------:R-:W-:Y:S02]  /*5c70*/  UIADD3 UR21, UPT, UPT, UR14, UR16, URZ ;  /* 0x000000100e157290 */ /* 0x000fe4000fffe0ff */
[----:B------:R-:W-:Y:S02]  /*5c80*/  UIADD3 UR51, UPT, UPT, UR15, UR7, URZ ;  /* 0x000000070f337290 */ /* 0x000fe4000fffe0ff */
[----:B------:R-:W-:Y:S01]  /*5c90*/  IMAD.U32 R3, RZ, RZ, UR4 ;  /* 0x00000004ff037e24 */ /* 0x000fe2000f8e00ff */
[----:B------:R-:W-:Y:S04]  /*5ca0*/  @!P2 R2UR UR4, R2 ;  /* 0x000000000204a2ca */ /* 0x000fe800000e0000 */
[----:B------:R-:W-:Y:S11]  /*5cb0*/  @!P2 R2UR UR5, R3 ;  /* 0x000000000305a2ca */ /* 0x000ff600000e0000 */
[----:B------:R-:W-:Y:S02]  /*5cc0*/  @!UPT UIADD3 URZ, UPT, UPT, URZ, URZ, URZ ;  /* 0x000000fffffff290 */ /* 0x000fe4000fffe0ff */
[----:B------:R1:W-:Y:S01]  /*5cd0*/  @!UP0 UTMALDG.4D.IM2COL [UR8], [UR4], UR6 ;  /* 0x00000008040083b4 */ /* 0x0003e20008058006 */
[----:B------:R1:W-:Y:S01]  /*5ce0*/  @!P2 SYNCS.ARRIVE.TRANS64.RED.A0TR RZ, [UR31+0x118], R0 ;  /* 0x00011800ffffa9a7 */ /* 0x0003e2000830041f */
[----:B------:R-:W-:Y:S01]  /*5cf0*/  SYNCS.ARRIVE.TRANS64.RED.A1T0 RZ, [UR50], RZ ;  /* 0x000000ffffff79a7 */ /* 0x000fe20008100432 */
[----:B------:R-:W-:Y:S05]  /*5d00*/  BRA.U UP2, `(.L_x_102) ;  /* 0xfffffff102407547 */ /* 0x000fea000b83ffff */
[----:B------:R-:W-:-:S04]  /*5d10*/  SHF.L.U32 R3, R10, 0x1f, RZ ;  /* 0x0000001f0a037819 */ /* 0x000fc800000006ff */
[----:B------:R-:W2:Y:S02]  /*5d20*/  SYNCS.PHASECHK.TRANS64.TRYWAIT P0, [UR31+0x120], R3 ;  /* 0x00012003ff0075a7 */ /* 0x000ea4000800111f */
[----:B--2---:R-:W-:Y:S05]  /*5d30*/  @!P0 BRA `(.L_x_103) ;  /* 0x0000005400148947 */ /* 0x004fea0003800000 */
.L_x_216:
[----:B------:R-:W2:Y:S02]  /*5d40*/  SYNCS.PHASECHK.TRANS64.TRYWAIT P0, [UR31+0x128], R3 ;  /* 0x00012803ff0075a7 */ /* 0x000ea4000800111f */
[----:B--2---:R-:W-:Y:S05]  /*5d50*/  @!P0 BRA `(.L_x_104) ;  /* 0x0000005400248947 */ /* 0x004fea0003800000 */
.L_x_218:
[----:B------:R-:W2:Y:S02]  /*5d60*/  SYNCS.PHASECHK.TRANS64.TRYWAIT P0, [UR31+0x130], R3 ;  /* 0x00013003ff0075a7 */ /* 0x000ea4000800111f */
[----:B--2---:R-:W-:Y:S05]  /*5d70*/  @!P0 BRA `(.L_x_105) ;  /* 0x0000005400348947 */ /* 0x004fea0003800000 */
.L_x_220:
[----:B-1----:R-:W-:-:S07]  /*5d80*/  MOV R0, UR31 ;  /* 0x0000001f00007c02 */ /* 0x002fce0008000f00 */
.L_x_106:
[----:B-1----:R-:W-:-:S04]  /*5d90*/  SHF.L.U32 R3, R10, 0x1f, RZ ;  /* 0x0000001f0a037819 */ /* 0x002fc800000006ff */
[----:B------:R1:W2:Y:S03]  /*5da0*/  SYNCS.PHASECHK.TRANS64.TRYWAIT P0, [R0+URZ+0x138], R3 ;  /* 0x00013803000075a7 */ /* 0x0002a600080011ff */
[----:B--2---:R-:W-:Y:S05]  /*5db0*/  @!P0 NANOSLEEP.SYNCS 0x989680 ;  /* 0x009896800000895d */ /* 0x004fea0003900000 */
[----:B------:R-:W2:Y:S02]  /*5dc0*/  @!P0 SYNCS.PHASECHK.TRANS64 P0, [R0+URZ+0x138], R3 ;  /* 0x00013803000085a7 */ /* 0x000ea400080010ff */
[----:B--2---:R-:W-:Y:S05]  /*5dd0*/  @P0 EXIT ;  /* 0x000000000000094d */ /* 0x004fea0003800000 */
[----:B------:R-:W-:Y:S05]  /*5de0*/  BRA `(.L_x_106) ;  /* 0xfffffffc00e87947 */ /* 0x000fea000383ffff */
.L_x_91:
[----:B------:R-:W-:-:S06]  /*5df0*/  UISETP.GE.AND UP0, UPT, UR18, 0x4, UPT ;  /* 0x000000041200788c */ /* 0x000fcc000bf06270 */
[----:B------:R-:W-:-:S13]  /*5e00*/  PLOP3.LUT P0, PT, PT, PT, UP0, 0x80, 0x8 ;  /* 0x000000000008781c */ /* 0x000fda0003f0f008 */
[----:B-1----:R-:W-:Y:S05]  /*5e10*/  @!P0 EXIT ;  /* 0x000000000000894d */ /* 0x002fea0003800000 */
[----:B------:R-:W1:Y:S08]  /*5e20*/  S2UR UR4, SR_CgaCtaId ;  /* 0x00000000000479c3 */ /* 0x000e700000008800 */
[----:B------:R-:W-:Y:S01]  /*5e30*/  BAR.SYNC.DEFER_BLOCKING 0x6, 0xa0 ;  /* 0x0182800000007b1d */ /* 0x000fe20000010000 */
[C---:B------:R-:W-:Y:S01]  /*5e40*/  IMAD.SHL.U32 R0, R85.reuse, 0x20, RZ ;  /* 0x0000002055007824 */ /* 0x040fe200078e00ff */
[C---:B------:R-:W-:Y:S01]  /*5e50*/  SHF.L.U32 R37, R85.reuse, 0x10, RZ ;  /* 0x0000001055257819 */ /* 0x040fe200000006ff */
[C---:B------:R-:W-:Y:S01]  /*5e60*/  IMAD.SHL.U32 R5, R85.reuse, 0x4, RZ ;  /* 0x0000000455057824 */ /* 0x040fe200078e00ff */
[----:B------:R-:W-:Y:S01]  /*5e70*/  LOP3.LUT R86, R85, 0x60, RZ, 0xc0, !PT ;  /* 0x0000006055567812 */ /* 0x000fe200078ec0ff */
[----:B------:R-:W-:Y:S01]  /*5e80*/  HFMA2 R83, -RZ, RZ, 0, 5.9604644775390625e-08 ;  /* 0x00000001ff537431 */ /* 0x000fe200000001ff */
[----:B------:R-:W-:-:S02]  /*5e90*/  UMOV UR49, 0x400 ;  /* 0x0000040000317882 */ /* 0x000fc40000000000 */
[----:B------:R-:W2:Y:S01]  /*5ea0*/  LDC.64 R78, c[0x0][0x8b0] ;  /* 0x00022c00ff4e7b82 */ /* 0x000ea20000000a00 */
[----:B------:R-:W3:Y:S01]  /*5eb0*/  LDCU.128 UR8, c[0x0][0xa80] ;  /* 0x00015000ff0877ac */ /* 0x000ee20008000c00 */
[----:B------:R-:W-:Y:S01]  /*5ec0*/  LOP3.LUT R4, R0, 0xc0, RZ, 0xc0, !PT ;  /* 0x000000c000047812 */ /* 0x000fe200078ec0ff */
[----:B------:R-:W-:Y:S01]  /*5ed0*/  HFMA2 R81, -RZ, RZ, 0, 0 ;  /* 0x00000000ff517431 */ /* 0x000fe200000001ff */
[----:B------:R-:W-:Y:S01]  /*5ee0*/  MOV R36, RZ ;  /* 0x000000ff00247202 */ /* 0x000fe20000000f00 */
[----:B------:R-:W-:Y:S01]  /*5ef0*/  IMAD.MOV.U32 R82, RZ, RZ, RZ ;  /* 0x000000ffff527224 */ /* 0x000fe200078e00ff */
[----:B------:R-:W-:Y:S01]  /*5f00*/  LOP3.LUT R5, R4, 0x18, R5, 0xf8, !PT ;  /* 0x0000001804057812 */ /* 0x000fe200078ef805 */
[----:B------:R-:W4:Y:S01]  /*5f10*/  LDCU UR61, c[0x0][0x370] ;  /* 0x00006e00ff3d77ac */ /* 0x000f220008000800 */
[----:B------:R-:W2:Y:S01]  /*5f20*/  LDC.64 R76, c[0x0][0x8a8] ;  /* 0x00022a00ff4c7b82 */ /* 0x000ea20000000a00 */
[----:B------:R-:W-:Y:S02]  /*5f30*/  LOP3.LUT R37, R37, 0x600000, RZ, 0xc0, !PT ;  /* 0x0060000025257812 */ /* 0x000fe400078ec0ff */
[----:B------:R-:W-:Y:S01]  /*5f40*/  LOP3.LUT R5, R5, 0xf20, R0, 0xf8, !PT ;  /* 0x00000f2005057812 */ /* 0x000fe200078ef800 */
[----:B------:R-:W2:Y:S01]  /*5f50*/  LDCU UR45, c[0x0][0xb0c] ;  /* 0x00016180ff2d77ac */ /* 0x000ea20008000800 */
[----:B-1----:R-:W-:Y:S01]  /*5f60*/  ULEA UR49, UR4, UR49, 0x18 ;  /* 0x0000003104317291 */ /* 0x002fe2000f8ec0ff */
[----:B------:R-:W1:Y:S01]  /*5f70*/  LDCU.64 UR4, c[0x0][0x890] ;  /* 0x00011200ff0477ac */ /* 0x000e620008000a00 */
[----:B---3--:R-:W-:Y:S01]  /*5f80*/  IMAD.U32 R94, RZ, RZ, UR8 ;  /* 0x00000008ff5e7e24 */ /* 0x008fe2000f8e00ff */
[----:B------:R-:W-:Y:S01]  /*5f90*/  MOV R92, UR10 ;  /* 0x0000000a005c7c02 */ /* 0x000fe20008000f00 */
[----:B------:R-:W-:Y:S01]  /*5fa0*/  IMAD.U32 R93, RZ, RZ, UR9 ;  /* 0x00000009ff5d7e24 */ /* 0x000fe2000f8e00ff */
[----:B------:R-:W3:Y:S01]  /*5fb0*/  LDCU UR38, c[0x0][0xb30] ;  /* 0x00016600ff2677ac */ /* 0x000ee20008000800 */
[----:B------:R-:W-:-:S03]  /*5fc0*/  IMAD.U32 R91, RZ, RZ, UR11 ;  /* 0x0000000bff5b7e24 */ /* 0x000fc6000f8e00ff */
[----:B------:R-:W4:Y:S01]  /*5fd0*/  LDS R2, [UR49+0x1a0] ;  /* 0x0001a031ff027984 */ /* 0x000f220008000800 */
[----:B------:R-:W2:Y:S01]  /*5fe0*/  LDCU.64 UR54, c[0x0][0x888] ;  /* 0x00011100ff3677ac */ /* 0x000ea20008000a00 */
[----:B------:R-:W2:Y:S01]  /*5ff0*/  LDCU.64 UR46, c[0x0][0xb28] ;  /* 0x00016500ff2e77ac */ /* 0x000ea20008000a00 */
[----:B------:R-:W2:Y:S01]  /*6000*/  LDCU.128 UR56, c[0x0][0xb10] ;  /* 0x00016200ff3877ac */ /* 0x000ea20008000c00 */
[----:B-1----:R-:W-:Y:S01]  /*6010*/  IMAD.U32 R90, RZ, RZ, UR4 ;  /* 0x00000004ff5a7e24 */ /* 0x002fe2000f8e00ff */
[----:B------:R-:W-:Y:S01]  /*6020*/  UIADD3 UR4, UPT, UPT, UR49, 0x200, URZ ;  /* 0x0000020031047890 */ /* 0x000fe2000fffe0ff */
[----:B------:R-:W-:Y:S01]  /*6030*/  IMAD.U32 R89, RZ, RZ, UR5 ;  /* 0x00000005ff597e24 */ /* 0x000fe2000f8e00ff */
[----:B------:R-:W1:Y:S04]  /*6040*/  LDCU UR60, c[0x0][0x374] ;  /* 0x00006e80ff3c77ac */ /* 0x000e680008000800 */
[----:B------:R-:W-:Y:S01]  /*6050*/  IMAD.U32 R80, RZ, RZ, UR4 ;  /* 0x00000004ff507e24 */ /* 0x000fe2000f8e00ff */
[----:B------:R-:W-:Y:S01]  /*6060*/  UMOV UR53, URZ ;  /* 0x000000ff00357c82 */ /* 0x000fe20008000000 */
[----:B------:R-:W-:-:S02]  /*6070*/  UMOV UR50, URZ ;  /* 0x000000ff00327c82 */ /* 0x000fc40008000000 */
[----:B------:R-:W-:Y:S01]  /*6080*/  IMAD R84, R5, 0x2, R80 ;  /* 0x0000000205547824 */ /* 0x000fe200078e0250 */
[C---:B----4-:R-:W-:Y:S02]  /*6090*/  IADD3 R3, PT, PT, R2.reuse, 0x80, RZ ;  /* 0x0000008002037810 */ /* 0x050fe40007ffe0ff */
[----:B------:R-:W-:Y:S02]  /*60a0*/  LOP3.LUT R2, R2, 0xffff, RZ, 0xc0, !PT ;  /* 0x0000ffff02027812 */ /* 0x000fe400078ec0ff */
[----:B------:R-:W-:-:S05]  /*60b0*/  LOP3.LUT R3, R3, 0xffff, RZ, 0xc0, !PT ;  /* 0x0000ffff03037812 */ /* 0x000fca00078ec0ff */
[----:B------:R4:W-:Y:S02]  /*60c0*/  STL.64 [R1], R2 ;  /* 0x0000000201007387 */ /* 0x0009e40000100a00 */
[C---:B----4-:R-:W-:Y:S02]  /*60d0*/  LOP3.LUT R3, R85.reuse, 0x2, RZ, 0xc0, !PT ;  /* 0x0000000255037812 */ /* 0x050fe400078ec0ff */
[----:B------:R-:W-:-:S03]  /*60e0*/  LOP3.LUT R85, R85, 0x4, RZ, 0xc0, !PT ;  /* 0x0000000455557812 */ /* 0x000fc600078ec0ff */
[--C-:B------:R-:W-:Y:S02]  /*60f0*/  IMAD R100, R3, -0x10, R84.reuse ;  /* 0xfffffff003647824 */ /* 0x100fe400078e0254 */
[----:B-123--:R-:W-:-:S07]  /*6100*/  IMAD R98, R85, -0x10, R84 ;  /* 0xfffffff055627824 */ /* 0x00efce00078e0254 */
.L_x_150:
[----:B------:R-:W-:Y:S04]  /*6110*/  SHF.L.U32 R3, R81, 0x1f, RZ ;  /* 0x0000001f51037819 */ /* 0x000fe800000006ff */
[----:B-1----:R-:W1:Y:S02]  /*6120*/  SYNCS.PHASECHK.TRANS64.TRYWAIT P0, [UR49+0x150], R3 ;  /* 0x00015003ff0075a7 */ /* 0x002e640008001131 */
[----:B-123--:R-:W-:Y:S05]  /*6130*/  @!P0 BRA `(.L_x_107) ;  /* 0x00000050005c8947 */ /* 0x00efea0003800000 */
.L_x_222:
[----:B------:R-:W-:Y:S01]  /*6140*/  LEA R2, R36, UR48, 0x2 ;  /* 0x0000003024027c11 */ /* 0x000fe2000f8e10ff */
        /* <DEDUP_REMOVED lines=9> */
[----:B------:R-:W-:Y:S09]  /*61e0*/  UPRMT UR4, URZ, 0x654, UR4 ;  /* 0x00000654ff047896 */ /* 0x000ff20008000004 */
[----:B---3--:R-:W-:Y:S01]  /*61f0*/  SYNCS.ARRIVE.TRANS64.RED.A1T0 RZ, [UR4], RZ ;  /* 0x000000ffffff79a7 */ /* 0x008fe20008100404 */
[----:B------:R-:W5:Y:S01]  /*6200*/  LDL R2, [R2] ;  /* 0x0000000002027983 */ /* 0x000f620000100800 */
[----:B--2---:R-:W-:Y:S11]  /*6210*/  LOP3.LUT P0, RZ, R6, 0x1, RZ, 0xc0, !PT ;  /* 0x0000000106ff7812 */ /* 0x004ff6000780c0ff */
[----:B------:R-:W-:Y:S02]  /*6220*/  @!UPT UIADD3 URZ, UPT, UPT, URZ, URZ, URZ ;  /* 0x000000fffffff290 */ /* 0x000fe4000fffe0ff */
[----:B------:R-:W-:Y:S01]  /*6230*/  VOTEU.ANY UP1, P0 ;  /* 0x0000000000ff7886 */ /* 0x000fe20000020100 */
[----:B------:R-:W-:Y:S01]  /*6240*/  PLOP3.LUT P0, PT, PT, PT, UP1, 0x80, 0x8 ;  /* 0x000000000008781c */ /* 0x000fe20003f0f018 */
[----:B------:R-:W-:Y:S11]  /*6250*/  UP2UR UR62, UPR, URZ, 0x2 ;  /* 0x00000002ff3e7883 */ /* 0x000ff60008000000 */
[----:B------:R-:W-:Y:S01]  /*6260*/  @!UPT UIADD3 URZ, UPT, UPT, URZ, URZ, URZ ;  /* 0x000000fffffff290 */ /* 0x000fe2000fffe0ff */
[----:B-1----:R-:W-:Y:S02]  /*6270*/  @P0 MOV R3, R4 ;  /* 0x0000000400030202 */ /* 0x002fe40000000f00 */
[----:B------:R-:W-:Y:S02]  /*6280*/  @P0 LOP3.LUT R0, R5, 0xffff, RZ, 0xc0, !PT ;  /* 0x0000ffff05000812 */ /* 0x000fe400078ec0ff */
[----:B------:R-:W-:Y:S02]  /*6290*/  @P0 R2UR UR5, R3 ;  /* 0x00000000030502ca */ /* 0x000fe400000e0000 */
[----:B------:R-:W-:Y:S11]  /*62a0*/  @P0 R2UR UR4, R0 ;  /* 0x00000000000402ca */ /* 0x000ff600000e0000 */
[----:B------:R-:W-:Y:S02]  /*62b0*/  @UP1 UMOV UR37, UR5 ;  /* 0x0000000500251c82 */ /* 0x000fe40008000000 */
[----:B------:R-:W-:Y:S01]  /*62c0*/  @UP1 UMOV UR36, UR4 ;  /* 0x0000000400241c82 */ /* 0x000fe20008000000 */
[----:B------:R-:W-:Y:S05]  /*62d0*/  BRA.U !UP0, `(.L_x_108) ;  /* 0x0000000108cc7547 */ /* 0x000fea000b800000 */
[----:B------:R-:W1:Y:S01]  /*62e0*/  LDCU UR9, c[0x0][0xb20] ;  /* 0x00016400ff0977ac */ /* 0x000e620008000800 */
[----:B------:R-:W-:Y:S02]  /*62f0*/  UIMAD.WIDE.U32 UR4, UR60, UR59, URZ ;  /* 0x0000003b3c0472a5 */ /* 0x000fe4000f8e00ff */
[----:B------:R-:W-:Y:S02]  /*6300*/  UIMAD.WIDE.U32 UR6, UR61, UR56, URZ ;  /* 0x000000383d0672a5 */ /* 0x000fe4000f8e00ff */
[----:B------:R-:W-:Y:S02]  /*6310*/  UIMAD.WIDE.U32 UR10, UR36, UR59, URZ ;  /* 0x0000003b240a72a5 */ /* 0x000fe4000f8e00ff */
[----:B------:R-:W-:Y:S02]  /*6320*/  UISETP.NE.AND UP0, UPT, UR58, 0x1, UPT ;  /* 0x000000013a00788c */ /* 0x000fe4000bf05270 */
[----:B------:R-:W-:Y:S02]  /*6330*/  UISETP.NE.AND UP1, UPT, UR45, 0x1, UPT ;  /* 0x000000012d00788c */ /* 0x000fe4000bf25270 */
[----:B------:R-:W-:Y:S02]  /*6340*/  UISETP.NE.AND UP2, UPT, UR39, 0x1, UPT ;  /* 0x000000012700788c */ /* 0x000fe4000bf45270 */
[----:B------:R-:W-:Y:S01]  /*6350*/  UIMAD.WIDE.U32 UR12, UR37, UR56, URZ ;  /* 0x00000038250c72a5 */ /* 0x000fe2000f8e00ff */
[----:B------:R-:W-:Y:S01]  /*6360*/  UMOV UR4, UR5 ;  /* 0x0000000500047c82 */ /* 0x000fe20008000000 */
[----:B------:R-:W-:Y:S01]  /*6370*/  UMOV UR6, UR11 ;  /* 0x0000000b00067c82 */ /* 0x000fe20008000000 */
[----:B-1----:R-:W-:Y:S03]  /*6380*/  USHF.R.U32.HI UR8, URZ, UR9, UR4 ;  /* 0x00000009ff087299 */ /* 0x002fe60008011604 */
[----:B------:R-:W-:Y:S02]  /*6390*/  UMOV UR4, UR7 ;  /* 0x0000000700047c82 */ /* 0x000fe40008000000 */
[----:B------:R-:W-:Y:S02]  /*63a0*/  USHF.R.U32.HI UR5, URZ, UR57, UR4 ;  /* 0x00000039ff057299 */ /* 0x000fe40008011604 */
[----:B------:R-:W-:Y:S02]  /*63b0*/  USEL UR4, UR60, UR8, !UP0 ;  /* 0x000000083c047287 */ /* 0x000fe4000c000000 */
[----:B------:R-:W-:Y:S02]  /*63c0*/  USHF.R.U32.HI UR8, URZ, UR9, UR6 ;  /* 0x00000009ff087299 */ /* 0x000fe40008011606 */
[----:B------:R-:W-:Y:S02]  /*63d0*/  UIMAD.WIDE.U32 UR6, UR4, UR46, URZ ;  /* 0x0000002e040672a5 */ /* 0x000fe4000f8e00ff */
[----:B------:R-:W-:Y:S02]  /*63e0*/  USEL UR9, UR61, UR5, !UP1 ;  /* 0x000000053d097287 */ /* 0x000fe4000c800000 */
[----:B------:R-:W-:Y:S02]  /*63f0*/  USEL UR8, UR36, UR8, !UP0 ;  /* 0x0000000824087287 */ /* 0x000fe4000c000000 */
[----:B------:R-:W-:Y:S01]  /*6400*/  UIMAD.WIDE.U32 UR10, UR9, UR46, URZ ;  /* 0x0000002e090a72a5 */ /* 0x000fe2000f8e00ff */
[----:B------:R-:W-:Y:S01]  /*6410*/  UMOV UR6, UR7 ;  /* 0x0000000700067c82 */ /* 0x000fe20008000000 */
[----:B------:R-:W-:Y:S01]  /*6420*/  UMOV UR5, UR13 ;  /* 0x0000000d00057c82 */ /* 0x000fe20008000000 */
[----:B------:R-:W-:Y:S02]  /*6430*/  @UP2 USHF.R.U32.HI UR4, URZ, UR47, UR6 ;  /* 0x0000002fff042299 */ /* 0x000fe40008011606 */
[----:B------:R-:W-:Y:S02]  /*6440*/  USHF.R.U32.HI UR5, URZ, UR57, UR5 ;  /* 0x00000039ff057299 */ /* 0x000fe40008011605 */
[----:B------:R-:W-:Y:S02]  /*6450*/  UIMAD UR4, UR39, UR4, URZ ;  /* 0x00000004270472a4 */ /* 0x000fe4000f8e02ff */
[----:B------:R-:W-:Y:S02]  /*6460*/  USEL UR5, UR37, UR5, !UP1 ;  /* 0x0000000525057287 */ /* 0x000fe4000c800000 */
[----:B------:R-:W-:Y:S01]  /*6470*/  UISETP.GE.AND UP0, UPT, UR8, UR4, UPT ;  /* 0x000000040800728c */ /* 0x000fe2000bf06270 */
[----:B------:R-:W-:Y:S01]  /*6480*/  UMOV UR6, UR11 ;  /* 0x0000000b00067c82 */ /* 0x000fe20008000000 */
[----:B------:R-:W-:Y:S02]  /*6490*/  UIMAD.WIDE.U32 UR10, UR8, UR46, URZ ;  /* 0x0000002e080a72a5 */ /* 0x000fe4000f8e00ff */
[----:B------:R-:W-:Y:S04]  /*64a0*/  @UP2 USHF.R.U32.HI UR9, URZ, UR47, UR6 ;  /* 0x0000002fff092299 */ /* 0x000fe80008011606 */
[----:B------:R-:W-:Y:S01]  /*64b0*/  UIMAD UR6, UR39, UR9, URZ ;  /* 0x00000009270672a4 */ /* 0x000fe2000f8e02ff */
[----:B------:R-:W-:Y:S03]  /*64c0*/  UMOV UR4, UR11 ;  /* 0x0000000b00047c82 */ /* 0x000fe60008000000 */
[----:B------:R-:W-:Y:S02]  /*64d0*/  UISETP.GE.OR UP0, UPT, UR5, UR6, UP0 ;  /* 0x000000060500728c */ /* 0x000fe40008706670 */
[----:B------:R-:W-:Y:S02]  /*64e0*/  USHF.R.U32.HI UR4, URZ, UR47, UR4 ;  /* 0x0000002fff047299 */ /* 0x000fe40008011604 */
[----:B------:R-:W-:Y:S02]  /*64f0*/  UIMAD.WIDE.U32 UR6, UR5, UR46, URZ ;  /* 0x0000002e050672a5 */ /* 0x000fe4000f8e00ff */
[----:B------:R-:W-:Y:S02]  /*6500*/  USEL UR11, UR8, UR4, !UP2 ;  /* 0x00000004080b7287 */ /* 0x000fe4000d000000 */
[----:B------:R-:W-:Y:S02]  /*6510*/  UIADD3 UR6, UPT, UPT, -UR5, URZ, URZ ;  /* 0x000000ff05067290 */ /* 0x000fe4000fffe1ff */
[----:B------:R-:W-:Y:S02]  /*6520*/  UIADD3 UR10, UPT, UPT, -UR11, URZ, URZ ;  /* 0x000000ff0b0a7290 */ /* 0x000fe4000fffe1ff */
[----:B------:R-:W-:Y:S02]  /*6530*/  UIMAD UR6, UR45, UR6, UR37 ;  /* 0x000000062d0672a4 */ /* 0x000fe4000f8e0225 */
[----:B------:R-:W-:Y:S01]  /*6540*/  UIMAD UR10, UR39, UR10, UR8 ;  /* 0x0000000a270a72a4 */ /* 0x000fe2000f8e0208 */
[----:B------:R-:W-:Y:S01]  /*6550*/  @!UP0 UMOV UR4, UR7 ;  /* 0x0000000700048c82 */ /* 0x000fe20008000000 */
[----:B------:R-:W-:Y:S02]  /*6560*/  UIADD3 UR7, UPT, UPT, -UR8, URZ, URZ ;  /* 0x000000ff08077290 */ /* 0x000fe4000fffe1ff */
[----:B------:R-:W-:Y:S04]  /*6570*/  @!UP0 USHF.R.U32.HI UR4, URZ, UR47, UR4 ;  /* 0x0000002fff048299 */ /* 0x000fe80008011604 */
[----:B------:R-:W-:Y:S04]  /*6580*/  @!UP0 USEL UR4, UR5, UR4, !UP2 ;  /* 0x0000000405048287 */ /* 0x000fe8000d000000 */
[----:B------:R-:W-:Y:S02]  /*6590*/  @!UP0 UIMAD UR9, UR9, UR10, UR4 ;  /* 0x0000000a090982a4 */ /* 0x000fe4000f8e0204 */
[----:B------:R-:W-:Y:S02]  /*65a0*/  @!UP0 UIADD3 UR10, UPT, UPT, UR11, -UR4, URZ ;  /* 0x800000040b0a8290 */ /* 0x000fe4000fffe0ff */
[----:B------:R-:W-:Y:S02]  /*65b0*/  UIMAD UR4, UR58, UR7, UR36 ;  /* 0x000000073a0472a4 */ /* 0x000fe4000f8e0224 */
[----:B------:R-:W-:Y:S03]  /*65c0*/  @!UP0 UIMAD UR8, UR10, UR39, UR5 ;  /* 0x000000270a0882a4 */ /* 0x000fe6000f8e0205 */
[----:B------:R-:W-:Y:S02]  /*65d0*/  @!UP0 UMOV UR5, UR9 ;  /* 0x0000000900058c82 */ /* 0x000fe40008000000 */
[----:B------:R-:W-:Y:S02]  /*65e0*/  UIMAD UR37, UR5, UR45, UR6 ;  /* 0x0000002d052572a4 */ /* 0x000fe4000f8e0206 */
[----:B------:R-:W-:Y:S11]  /*65f0*/  UIMAD UR36, UR8, UR58, UR4 ;  /* 0x0000003a082472a4 */ /* 0x000ff6000f8e0204 */
[----:B------:R-:W-:Y:S01]  /*6600*/  @!UPT UIADD3 URZ, UPT, UPT, URZ, URZ, URZ ;  /* 0x000000fffffff290 */ /* 0x000fe2000fffe0ff */
.L_x_108:
[----:B------:R-:W-:Y:S01]  /*6610*/  UISETP.NE.AND UP0, UPT, UR38, 0x1, UPT ;  /* 0x000000012600788c */ /* 0x000fe2000bf05270 */
[----:B------:R-:W-:Y:S01]  /*6620*/  @P0 SHF.R.U32.HI R4, RZ, 0x10, R5 ;  /* 0x00000010ff040819 */ /* 0x000fe20000011605 */
[----:B------:R-:W-:Y:S01]  /*6630*/  USHF.L.U32 UR41, UR21, 0x7, URZ ;  /* 0x0000000715297899 */ /* 0x000fe200080006ff */
[----:B------:R-:W-:Y:S02]  /*6640*/  BSSY.RECONVERGENT B6, `(.L_x_109) ;  /* 0x0000034000067945 */ /* 0x000fe40003800200 */
[----:B------:R-:W-:Y:S02]  /*6650*/  @P0 R2UR UR63, R4 ;  /* 0x00000000043f02ca */ /* 0x000fe400000e0000 */
[----:B------:R-:W-:Y:S04]  /*6660*/  LOP3.LUT P0, RZ, R80, 0x1b0, RZ, 0xc0, !PT ;  /* 0x000001b050ff7812 */ /* 0x000fe8000780c0ff */
[----:B------:R-:W1:Y:S01]  /*6670*/  @!UP0 LDCU.128 UR12, c[0x0][0xb10] ;  /* 0x00016200ff0c87ac */ /* 0x000e620008000c00 */
[----:B------:R-:W2:Y:S01]  /*6680*/  @!UP0 LDCU UR5, c[0x0][0xb0c] ;  /* 0x00016180ff0587ac */ /* 0x000ea20008000800 */
[----:B------:R-:W3:Y:S01]  /*6690*/  @!UP0 LDCU UR10, c[0x0][0xb20] ;  /* 0x00016400ff0a87ac */ /* 0x000ee20008000800 */
[----:B-1----:R-:W-:Y:S02]  /*66a0*/  UIMAD.WIDE.U32 UR8, UR37, UR12, URZ ;  /* 0x0000000c250872a5 */ /* 0x002fe4000f8e00ff */
[----:B------:R-:W-:Y:S02]  /*66b0*/  UIMAD.WIDE.U32 UR6, UR36, UR15, URZ ;  /* 0x0000000f240672a5 */ /* 0x000fe4000f8e00ff */
[----:B------:R-:W-:Y:S03]  /*66c0*/  @!UP0 UISETP.NE.AND UP1, UPT, UR14, 0x1, UPT ;  /* 0x000000010e00888c */ /* 0x000fe6000bf25270 */
[----:B------:R-:W-:Y:S01]  /*66d0*/  @!UP0 UMOV UR4, UR9 ;  /* 0x0000000900048c82 */ /* 0x000fe20008000000 */
[----:B--2---:R-:W-:Y:S02]  /*66e0*/  @!UP0 UISETP.NE.AND UP2, UPT, UR5, 0x1, UPT ;  /* 0x000000010500888c */ /* 0x004fe4000bf45270 */
[----:B------:R-:W-:Y:S01]  /*66f0*/  @!UP0 USHF.R.U32.HI UR4, URZ, UR13, UR4 ;  /* 0x0000000dff048299 */ /* 0x000fe20008011604 */
[----:B------:R-:W-:Y:S02]  /*6700*/  @!UP0 UMOV UR6, UR7 ;  /* 0x0000000700068c82 */ /* 0x000fe40008000000 */
[----:B---3--:R-:W-:Y:S02]  /*6710*/  @!UP0 USHF.R.U32.HI UR6, URZ, UR10, UR6 ;  /* 0x0000000aff068299 */ /* 0x008fe40008011606 */
[----:B------:R-:W-:Y:S02]  /*6720*/  @!UP0 USEL UR7, UR37, UR4, !UP2 ;  /* 0x0000000425078287 */ /* 0x000fe4000d000000 */
[----:B------:R-:W-:Y:S04]  /*6730*/  @!UP0 USEL UR6, UR36, UR6, !UP1 ;  /* 0x0000000624068287 */ /* 0x000fe8000c800000 */
[----:B------:R-:W-:Y:S02]  /*6740*/  @!UP0 UIADD3 UR4, UPT, UPT, -UR7, UR6, URZ ;  /* 0x0000000607048290 */ /* 0x000fe4000fffe1ff */
[----:B------:R-:W-:Y:S02]  /*6750*/  @!UP0 UIADD3 UR6, UPT, UPT, UR7, -UR6, URZ ;  /* 0x8000000607068290 */ /* 0x000fe4000fffe0ff */
[----:B------:R-:W-:Y:S02]  /*6760*/  @!UP0 UIMAD UR37, UR4, UR5, UR37 ;  /* 0x00000005042582a4 */ /* 0x000fe4000f8e0225 */
[----:B------:R-:W-:Y:S01]  /*6770*/  @!UP0 UIMAD UR36, UR6, UR14, UR36 ;  /* 0x0000000e062482a4 */ /* 0x000fe2000f8e0224 */
[----:B------:R-:W-:Y:S11]  /*6780*/  @!P0 BRA `(.L_x_110) ;  /* 0x00000000007c8947 */ /* 0x000ff60003800000 */
[----:B------:R-:W1:Y:S01]  /*6790*/  LDCU.64 UR8, c[0x4][0x80] ;  /* 0x01001000ff0877ac */ /* 0x000e620008000a00 */
[----:B------:R-:W-:Y:S01]  /*67a0*/  MOV R16, 0x0 ;  /* 0x0000000000107802 */ /* 0x000fe20000000f00 */
[----:B------:R-:W-:Y:S02]  /*67b0*/  HFMA2 R12, -RZ, RZ, 0, 5.9604644775390625e-08 ;  /* 0x00000001ff0c7431 */ /* 0x000fe400000001ff */
[----:B------:R-:W-:Y:S01]  /*67c0*/  IMAD.MOV.U32 R8, RZ, RZ, 0x70 ;  /* 0x00000070ff087424 */ /* 0x000fe200078e00ff */
[----:B------:R2:W3:Y:S01]  /*67d0*/  LDC.64 R14, c[0x4][R16] ;  /* 0x01000000100e7b82 */ /* 0x0004e20000000a00 */
[----:B------:R-:W4:Y:S01]  /*67e0*/  LDCU.64 UR6, c[0x4][0x88] ;  /* 0x01001100ff0677ac */ /* 0x000f220008000a00 */
[----:B------:R-:W-:Y:S01]  /*67f0*/  IMAD.MOV.U32 R13, RZ, RZ, RZ ;  /* 0x000000ffff0d7224 */ /* 0x000fe200078e00ff */
[----:B------:R-:W2:Y:S01]  /*6800*/  LDCU.64 UR4, c[0x4][0x8] ;  /* 0x01000100ff0477ac */ /* 0x000ea20008000a00 */
[----:B-1----:R-:W-:Y:S01]  /*6810*/  MOV R5, UR9 ;  /* 0x0000000900057c02 */ /* 0x002fe20008000f00 */
[----:B------:R-:W-:Y:S01]  /*6820*/  IMAD.U32 R4, RZ, RZ, UR8 ;  /* 0x00000008ff047e24 */ /* 0x000fe2000f8e00ff */
[----:B----4-:R-:W-:Y:S01]  /*6830*/  MOV R7, UR7 ;  /* 0x0000000700077c02 */ /* 0x010fe20008000f00 */
[----:B------:R-:W-:Y:S01]  /*6840*/  IMAD.U32 R6, RZ, RZ, UR6 ;  /* 0x00000006ff067e24 */ /* 0x000fe2000f8e00ff */
[----:B--2---:R-:W-:Y:S01]  /*6850*/  MOV R11, UR5 ;  /* 0x00000005000b7c02 */ /* 0x004fe20008000f00 */
[----:B------:R-:W-:Y:S02]  /*6860*/  IMAD.U32 R10, RZ, RZ, UR4 ;  /* 0x00000004ff0a7e24 */ /* 0x000fe4000f8e00ff */
[----:B------:R-:W-:Y:S07]  /*6870*/  LEPC R20, `(.L_x_111) ;  /* 0x000000001014794e */ /* 0x000fee0000000000 */
[----:B---3-5:R-:W-:Y:S05]  /*6880*/  CALL.ABS.NOINC R14 ;  /* 0x000000000e007343 */ /* 0x028fea0003c00000 */
.L_x_111:
[----:B------:R-:W1:Y:S01]  /*6890*/  LDCU.64 UR8, c[0x4][0x80] ;  /* 0x01001000ff0877ac */ /* 0x000e620008000a00 */
[----:B------:R-:W2:Y:S01]  /*68a0*/  LDC.64 R16, c[0x4][R16] ;  /* 0x0100000010107b82 */ /* 0x000ea20000000a00 */
[----:B------:R-:W-:Y:S02]  /*68b0*/  HFMA2 R12, -RZ, RZ, 0, 5.9604644775390625e-08 ;  /* 0x00000001ff0c7431 */ /* 0x000fe400000001ff */
[----:B------:R-:W-:Y:S02]  /*68c0*/  IMAD.MOV.U32 R8, RZ, RZ, 0x70 ;  /* 0x00000070ff087424 */ /* 0x000fe400078e00ff */
[----:B------:R-:W-:Y:S01]  /*68d0*/  IMAD.MOV.U32 R13, RZ, RZ, RZ ;  /* 0x000000ffff0d7224 */ /* 0x000fe200078e00ff */
[----:B------:R-:W3:Y:S01]  /*68e0*/  LDCU.64 UR6, c[0x4][0x88] ;  /* 0x01001100ff0677ac */ /* 0x000ee20008000a00 */
[----:B------:R-:W4:Y:S01]  /*68f0*/  LDCU.64 UR4, c[0x4][0x8] ;  /* 0x01000100ff0477ac */ /* 0x000f220008000a00 */
[----:B-1----:R-:W-:Y:S02]  /*6900*/  MOV R4, UR8 ;  /* 0x0000000800047c02 */ /* 0x002fe40008000f00 */
[----:B------:R-:W-:Y:S02]  /*6910*/  MOV R5, UR9 ;  /* 0x0000000900057c02 */ /* 0x000fe40008000f00 */
[----:B---3--:R-:W-:Y:S01]  /*6920*/  MOV R7, UR7 ;  /* 0x0000000700077c02 */ /* 0x008fe20008000f00 */
[----:B------:R-:W-:Y:S01]  /*6930*/  IMAD.U32 R6, RZ, RZ, UR6 ;  /* 0x00000006ff067e24 */ /* 0x000fe2000f8e00ff */
[----:B----4-:R-:W-:Y:S01]  /*6940*/  MOV R11, UR5 ;  /* 0x00000005000b7c02 */ /* 0x010fe20008000f00 */
[----:B------:R-:W-:Y:S02]  /*6950*/  IMAD.U32 R10, RZ, RZ, UR4 ;  /* 0x00000004ff0a7e24 */ /* 0x000fe4000f8e00ff */
[----:B------:R-:W-:Y:S07]  /*6960*/  LEPC R20, `(.L_x_110) ;  /* 0x000000001014794e */ /* 0x000fee0000000000 */
[----:B--2---:R-:W-:Y:S05]  /*6970*/  CALL.ABS.NOINC R16 ;  /* 0x0000000010007343 */ /* 0x004fea0003c00000 */
.L_x_110:
[----:B------:R-:W-:Y:S05]  /*6980*/  BSYNC.RECONVERGENT B6 ;  /* 0x0000000000067941 */ /* 0x000fea0003800200 */
.L_x_109:
[----:B------:R-:W-:Y:S02]  /*6990*/  R2UR UR6, R97 ;  /* 0x00000000610672ca */ /* 0x000fe400000e0000 */
[----:B------:R-:W-:Y:S02]  /*69a0*/  R2UR UR5, R90 ;  /* 0x000000005a0572ca */ /* 0x000fe400000e0000 */
[----:B------:R-:W-:Y:S02]  /*69b0*/  R2UR UR4, R89 ;  /* 0x00000000590472ca */ /* 0x000fe400000e0000 */
[----:B------:R-:W-:Y:S02]  /*69c0*/  ISETP.NE.U32.AND P4, PT, R78, RZ, PT ;  /* 0x000000ff4e00720c */ /* 0x000fe40003f85070 */
[----:B------:R-:W-:Y:S02]  /*69d0*/  ISETP.NE.U32.AND P2, PT, RZ, UR54, PT ;  /* 0x00000036ff007c0c */ /* 0x000fe4000bf45070 */
[----:B------:R-:W-:Y:S02]  /*69e0*/  ISETP.NE.AND.EX P4, PT, R79, RZ, PT, P4 ;  /* 0x000000ff4f00720c */ /* 0x000fe40003f85340 */
[----:B------:R-:W-:Y:S01]  /*69f0*/  ISETP.NE.AND.EX P2, PT, RZ, UR55, PT, P2 ;  /* 0x00000037ff007c0c */ /* 0x000fe2000bf45320 */
[----:B------:R-:W-:Y:S02]  /*6a00*/  UISETP.NE.AND UP2, UPT, UR6, URZ, UPT ;  /* 0x000000ff0600728c */ /* 0x000fe4000bf45270 */
[----:B------:R-:W-:Y:S04]  /*6a10*/  UISETP.NE.U32.AND UP0, UPT, UR5, URZ, UPT ;  /* 0x000000ff0500728c */ /* 0x000fe8000bf05070 */
[----:B------:R-:W-:Y:S01]  /*6a20*/  UISETP.NE.AND.EX UP1, UPT, UR4, URZ, UPT, UP0 ;  /* 0x000000ff0400728c */ /* 0x000fe2000bf25300 */
[----:B------:R-:W-:Y:S01]  /*6a30*/  PLOP3.LUT P1, PT, PT, PT, UP2, 0x80, 0x8 ;  /* 0x000000000008781c */ /* 0x000fe20003f2f028 */
[----:B------:R-:W-:Y:S03]  /*6a40*/  UPLOP3.LUT UP0, UPT, UPT, UPT, UPT, 0x40, 0x4 ;  /* 0x000000000004789c */ /* 0x000fe60003f0e870 */
[----:B------:R-:W-:Y:S06]  /*6a50*/  @UP2 UPLOP3.LUT UP0, UPT, UPT, UPT, UP1, 0x80, 0x8 ;  /* 0x000000000008289c */ /* 0x000fec0003f0f010 */
[----:B------:R-:W-:Y:S01]  /*6a60*/  PLOP3.LUT P0, PT, PT, PT, UP0, 0x80, 0x8 ;  /* 0x000000000008781c */ /* 0x000fe20003f0f008 */
[----:B------:R-:W-:Y:S01]  /*6a70*/  @!UPT UIADD3 URZ, UPT, UPT, URZ, URZ, URZ ;  /* 0x000000fffffff290 */ /* 0x000fe2000fffe0ff */
[----:B------:R-:W-:Y:S11]  /*6a80*/  BRA.U !UP1, `(.L_x_112) ;  /* 0x0000000109407547 */ /* 0x000ff6000b800000 */
[----:B------:R-:W-:Y:S01]  /*6a90*/  UISETP.NE.U32.AND UP0, UPT, UR54, URZ, UPT ;  /* 0x000000ff3600728c */ /* 0x000fe2000bf05070 */
[----:B------:R-:W-:Y:S01]  /*6aa0*/  R2UR UR6, R90 ;  /* 0x000000005a0672ca */ /* 0x000fe200000e0000 */
[----:B------:R-:W1:Y:S01]  /*6ab0*/  LDCU.64 UR8, c[0x0][0x358] ;  /* 0x00006b00ff0877ac */ /* 0x000e620008000a00 */
[----:B------:R-:W-:Y:S02]  /*6ac0*/  HFMA2 R87, -RZ, RZ, 0, 5.9604644775390625e-08 ;  /* 0x00000001ff577431 */ /* 0x000fe400000001ff */
[----:B------:R-:W-:Y:S01]  /*6ad0*/  IMAD.MOV.U32 R0, RZ, RZ, 0x1 ;  /* 0x00000001ff007424 */ /* 0x000fe200078e00ff */
[----:B------:R-:W-:Y:S06]  /*6ae0*/  UISETP.NE.AND.EX UP0, UPT, UR55, URZ, UPT, UP0 ;  /* 0x000000ff3700728c */ /* 0x000fec000bf05300 */
[----:B------:R-:W-:Y:S05]  /*6af0*/  PLOP3.LUT P3, PT, PT, PT, UP0, 0x80, 0x8 ;  /* 0x000000000008781c */ /* 0x000fea0003f6f008 */
[----:B------:R-:W2:Y:S01]  /*6b00*/  @UP0 LDCU.64 UR4, c[0x0][0x888] ;  /* 0x00011100ff0407ac */ /* 0x000ea20008000a00 */
[----:B------:R-:W-:Y:S07]  /*6b10*/  @UP0 UIMAD UR6, UR52, UR6, URZ ;  /* 0x00000006340602a4 */ /* 0x000fee000f8e02ff */
[----:B------:R-:W-:Y:S01]  /*6b20*/  @!P3 PRMT R87, R0, 0x7610, R87 ;  /* 0x000076100057b816 */ /* 0x000fe20000000057 */
[----:B--2---:R-:W-:Y:S06]  /*6b30*/  @UP0 UIMAD.WIDE UR4, UR6, 0x4, UR4 ;  /* 0x00000004060408a5 */ /* 0x004fec000f8e0204 */
[----:B------:R-:W-:Y:S02]  /*6b40*/  IMAD.U32 R4, RZ, RZ, UR4 ;  /* 0x00000004ff047e24 */ /* 0x000fe4000f8e00ff */
[----:B------:R-:W-:Y:S03]  /*6b50*/  IMAD.U32 R5, RZ, RZ, UR5 ;  /* 0x00000005ff057e24 */ /* 0x000fe6000f8e00ff */
[----:B------:R-:W2:Y:S02]  /*6b60*/  @!UP0 LDCU UR4, c[0x0][0x880] ;  /* 0x00011000ff0487ac */ /* 0x000ea40008000800 */
[----:B-1---5:R1:W5:Y:S02]  /*6b70*/  @P3 LDG.E R41, desc[UR8][R4.64] ;  /* 0x0000000804293981 */ /* 0x022364000c1e1900 */
[----:B-12---:R-:W-:Y:S02]  /*6b80*/  @!P3 MOV R41, UR4 ;  /* 0x000000040029bc02 */ /* 0x006fe40008000f00 */
.L_x_112:
[----:B------:R-:W-:Y:S05]  /*6b90*/  @!P4 BRA `(.L_x_113) ;  /* 0x000000000024c947 */ /* 0x000fea0003800000 */
[----:B------:R-:W-:Y:S01]  /*6ba0*/  ISETP.NE.U32.AND P3, PT, R76, RZ, PT ;  /* 0x000000ff4c00720c */ /* 0x000fe20003f65070 */
[----:B------:R-:W1:Y:S03]  /*6bb0*/  LDCU.64 UR4, c[0x0][0x358] ;  /* 0x00006b00ff0477ac */ /* 0x000e660008000a00 */
[----:B------:R-:W-:Y:S11]  /*6bc0*/  ISETP.NE.AND.EX P3, PT, R77, RZ, PT, P3 ;  /* 0x000000ff4d00720c */ /* 0x000ff60003f65330 */
[----:B------:R-:W-:Y:S02]  /*6bd0*/  @!UPT UIADD3 URZ, UPT, UPT, URZ, URZ, URZ ;  /* 0x000000fffffff290 */ /* 0x000fe4000fffe0ff */
[----:B------:R-:W2:Y:S01]  /*6be0*/  @P3 LDC.64 R4, c[0x0][0x8a8] ;  /* 0x00022a00ff043b82 */ /* 0x000ea20000000a00 */
[----:B------:R-:W-:Y:S04]  /*6bf0*/  @P3 IMAD R0, R78, UR52, RZ ;  /* 0x000000344e003c24 */ /* 0x000fe8000f8e02ff */
[----:B--2---:R-:W-:Y:S05]  /*6c00*/  @P3 IMAD.WIDE R4, R0, 0x4, R4 ;  /* 0x0000000400043825 */ /* 0x004fea00078e0204 */
[----:B-1---5:R1:W5:Y:S02]  /*6c10*/  @P3 LDG.E R38, desc[UR4][R4.64] ;  /* 0x0000000404263981 */ /* 0x022364000c1e1900 */
[----:B-1----:R-:W2:Y:S02]  /*6c20*/  @!P3 LDC R38, c[0x0][0x8a0] ;  /* 0x00022800ff26bb82 */ /* 0x002ea40000000800 */
.L_x_113:
[----:B-----5:R-:W-:Y:S01]  /*6c30*/  FSETP.NEU.AND P4, PT, R41, RZ, PT ;  /* 0x000000ff2900720b */ /* 0x020fe20003f8d000 */
[----:B------:R-:W1:Y:S01]  /*6c40*/  LDCU.64 UR10, c[0x0][0xa90] ;  /* 0x00015200ff0a77ac */ /* 0x000e620008000a00 */
[----:B------:R-:W-:Y:S01]  /*6c50*/  SEL R4, RZ, 0xffffffff, P2 ;  /* 0xffffffffff047807 */ /* 0x000fe20001000000 */
[----:B------:R-:W-:Y:S01]  /*6c60*/  BSSY B1, `(.L_x_114) ;  /* 0x000004f000017945 */ /* 0x000fe20003800000 */
[----:B------:R-:W-:Y:S01]  /*6c70*/  @P1 LOP3.LUT P2, RZ, R87, 0xff, RZ, 0xc0, !PT ;  /* 0x000000ff57ff1812 */ /* 0x000fe2000784c0ff */
[----:B------:R-:W-:Y:S01]  /*6c80*/  IMAD.MOV.U32 R46, RZ, RZ, 0x1 ;  /* 0x00000001ff2e7424 */ /* 0x000fe200078e00ff */
[----:B------:R-:W-:Y:S01]  /*6c90*/  @P1 SEL R3, RZ, 0xffffffff, P4 ;  /* 0xffffffffff031807 */ /* 0x000fe20002000000 */
[----:B------:R-:W-:Y:S01]  /*6ca0*/  USHF.L.U32 UR8, UR51, 0x7, URZ ;  /* 0x0000000733087899 */ /* 0x000fe200080006ff */
[----:B------:R-:W-:Y:S01]  /*6cb0*/  LOP3.LUT R83, R83, 0x1, RZ, 0x3c, !PT ;  /* 0x0000000153537812 */ /* 0x000fe200078e3cff */
[----:B------:R-:W-:Y:S01]  /*6cc0*/  IMAD.IADD R39, R37, 0x1, R2 ;  /* 0x0000000125277824 */ /* 0x000fe200078e0202 */
[----:B------:R-:W-:Y:S01]  /*6cd0*/  @P0 SEL R3, R4, R3, !P2 ;  /* 0x0000000304030207 */ /* 0x000fe20005000000 */
[----:B------:R-:W-:Y:S01]  /*6ce0*/  IMAD R106, R85, -0x10, R100 ;  /* 0xfffffff0556a7824 */ /* 0x000fe200078e0264 */
[----:B------:R-:W-:Y:S01]  /*6cf0*/  LEA R105, R36, UR49, 0x3 ;  /* 0x0000003124697c11 */ /* 0x000fe2000f8e18ff */
[----:B------:R-:W-:Y:S01]  /*6d00*/  IMAD.U32 R102, RZ, RZ, UR8 ;  /* 0x00000008ff667e24 */ /* 0x000fe2000f8e00ff */
[----:B------:R-:W-:Y:S01]  /*6d10*/  @P1 LOP3.LUT R3, R3, 0x1, RZ, 0xc0, !PT ;  /* 0x0000000103031812 */ /* 0x000fe200078ec0ff */
[----:B------:R-:W-:Y:S01]  /*6d20*/  IMAD.MOV.U32 R47, RZ, RZ, RZ ;  /* 0x000000ffff2f7224 */ /* 0x000fe200078e00ff */
[----:B------:R-:W-:Y:S02]  /*6d30*/  SHF.L.U32 R0, R82, 0x1f, RZ ;  /* 0x0000001f52007819 */ /* 0x000fe400000006ff */
[----:B------:R-:W-:Y:S02]  /*6d40*/  CS2R R74, SRZ ;  /* 0x00000000004a7805 */ /* 0x000fe4000001ff00 */
[----:B------:R-:W-:Y:S02]  /*6d50*/  ISETP.NE.U32.OR P6, PT, R3, 0x1, !P1 ;  /* 0x000000010300780c */ /* 0x000fe40004fc5470 */
[----:B------:R-:W-:Y:S02]  /*6d60*/  CS2R R72, SRZ ;  /* 0x0000000000487805 */ /* 0x000fe4000001ff00 */
[----:B------:R-:W-:Y:S02]  /*6d70*/  R2UR UR4, R93 ;  /* 0x000000005d0472ca */ /* 0x000fe400000e0000 */
[----:B------:R-:W-:Y:S02]  /*6d80*/  CS2R R66, SRZ ;  /* 0x0000000000427805 */ /* 0x000fe4000001ff00 */
[----:B------:R-:W-:Y:S02]  /*6d90*/  R2UR UR6, R92 ;  /* 0x000000005c0672ca */ /* 0x000fe400000e0000 */
[----:B------:R-:W-:Y:S02]  /*6da0*/  CS2R R64, SRZ ;  /* 0x0000000000407805 */ /* 0x000fe4000001ff00 */
[----:B------:R-:W-:Y:S02]  /*6db0*/  R2UR UR12, R94 ;  /* 0x000000005e0c72ca */ /* 0x000fe400000e0000 */
[----:B------:R-:W-:Y:S02]  /*6dc0*/  CS2R R58, SRZ ;  /* 0x00000000003a7805 */ /* 0x000fe4000001ff00 */
[----:B------:R-:W-:Y:S02]  /*6dd0*/  R2UR UR9, R91 ;  /* 0x000000005b0972ca */ /* 0x000fe400000e0000 */
[----:B------:R-:W-:Y:S02]  /*6de0*/  CS2R R56, SRZ ;  /* 0x0000000000387805 */ /* 0x000fe4000001ff00 */
[----:B------:R-:W-:Y:S02]  /*6df0*/  PLOP3.LUT P3, PT, PT, PT, UP1, 0x80, 0x8 ;  /* 0x000000000008781c */ /* 0x000fe40003f6f018 */
[----:B------:R-:W-:Y:S02]  /*6e00*/  CS2R R50, SRZ ;  /* 0x0000000000327805 */ /* 0x000fe4000001ff00 */
[----:B------:R-:W-:Y:S02]  /*6e10*/  LOP3.LUT P5, R103, R87, 0xff, RZ, 0xc0, !PT ;  /* 0x000000ff57677812 */ /* 0x000fe400078ac0ff */
[----:B------:R-:W-:Y:S02]  /*6e20*/  CS2R R48, SRZ ;  /* 0x0000000000307805 */ /* 0x000fe4000001ff00 */
[----:B------:R-:W-:Y:S01]  /*6e30*/  @P6 SHF.L.U32 R6, R83, 0x1f, RZ ;  /* 0x0000001f53066819 */ /* 0x000fe200000006ff */
[----:B------:R-:W-:Y:S01]  /*6e40*/  UIMAD.WIDE.U32 UR4, UR8, UR4, URZ ;  /* 0x00000004080472a5 */ /* 0x000fe2000f8e00ff */
[----:B------:R-:W-:Y:S02]  /*6e50*/  SEL R3, RZ, 0xffffffff, P4 ;  /* 0xffffffffff037807 */ /* 0x000fe40002000000 */
[----:B------:R-:W3:Y:S01]  /*6e60*/  @P6 SYNCS.PHASECHK.TRANS64.TRYWAIT P1, [UR49+0x100], R6 ;  /* 0x00010006ff0065a7 */ /* 0x000ee20008021131 */
[----:B------:R-:W-:Y:S01]  /*6e70*/  UISETP.NE.AND UP0, UPT, UR12, 0x1, UPT ;  /* 0x000000010c00788c */ /* 0x000fe2000bf05270 */
[----:B------:R-:W-:Y:S02]  /*6e80*/  P2R R104, PR, RZ, 0x40 ;  /* 0x00000040ff687803 */ /* 0x000fe40000000000 */
[----:B------:R-:W-:Y:S01]  /*6e90*/  UMOV UR4, UR5 ;  /* 0x0000000500047c82 */ /* 0x000fe20008000000 */
[----:B------:R-:W-:Y:S01]  /*6ea0*/  @P3 SEL R3, R4, R3, !P5 ;  /* 0x0000000304033207 */ /* 0x000fe20006800000 */
[----:B------:R-:W-:Y:S03]  /*6eb0*/  USHF.R.U32.HI UR4, URZ, UR6, UR4 ;  /* 0x00000006ff047299 */ /* 0x000fe60008011604 */
[----:B------:R-:W-:Y:S01]  /*6ec0*/  LOP3.LUT R3, R3, 0x1, RZ, 0xc0, !PT ;  /* 0x0000000103037812 */ /* 0x000fe200078ec0ff */
[----:B------:R-:W-:Y:S02]  /*6ed0*/  USEL UR4, UR8, UR4, !UP0 ;  /* 0x0000000408047287 */ /* 0x000fe4000c000000 */
[----:B------:R-:W-:Y:S01]  /*6ee0*/  UISETP.NE.AND UP0, UPT, UR9, 0x1, UPT ;  /* 0x000000010900788c */ /* 0x000fe2000bf05270 */
[----:B------:R4:W2:Y:S03]  /*6ef0*/  SYNCS.PHASECHK.TRANS64.TRYWAIT P0, [R105+URZ+0x160], R0 ;  /* 0x00016000690075a7 */ /* 0x0008a600080011ff */
[----:B------:R-:W-:Y:S02]  /*6f00*/  IMAD.U32 R101, RZ, RZ, UR4 ;  /* 0x00000004ff657e24 */ /* 0x000fe4000f8e00ff */
[----:B------:R-:W-:Y:S01]  /*6f10*/  PLOP3.LUT P2, PT, PT, PT, UP0, 0x80, 0x8 ;  /* 0x000000000008781c */ /* 0x000fe20003f4f008 */
[----:B------:R-:W-:Y:S02]  /*6f20*/  IMAD R5, RZ, RZ, -UR4 ;  /* 0x80000004ff057e24 */ /* 0x000fe4000f8e02ff */
[----:B------:R-:W-:Y:S02]  /*6f30*/  IMAD.U32 R99, RZ, RZ, UR4 ;  /* 0x00000004ff637e24 */ /* 0x000fe4000f8e00ff */
[----:B------:R-:W-:Y:S01]  /*6f40*/  IMAD R102, R5, UR12, R102 ;  /* 0x0000000c05667c24 */ /* 0x000fe2000f8e0266 */
[----:B---3--:R-:W-:Y:S01]  /*6f50*/  @P6 SEL R46, RZ, 0x1, !P1 ;  /* 0x00000001ff2e6807 */ /* 0x008fe20004800000 */
[----:B-1----:R-:W-:Y:S07]  /*6f60*/  UIMAD.WIDE.U32 UR6, UR4, UR10, URZ ;  /* 0x0000000a040672a5 */ /* 0x002fee000f8e00ff */
[----:B------:R-:W-:Y:S02]  /*6f70*/  UMOV UR5, UR7 ;  /* 0x0000000700057c82 */ /* 0x000fe40008000000 */
[----:B------:R-:W-:Y:S06]  /*6f80*/  USHF.R.U32.HI UR5, URZ, UR11, UR5 ;  /* 0x0000000bff057299 */ /* 0x000fec0008011605 */
[----:B------:R-:W-:Y:S02]  /*6f90*/  SEL R101, R101, UR5, !P2 ;  /* 0x0000000565657c07 */ /* 0x000fe4000d000000 */
[----:B------:R-:W-:Y:S03]  /*6fa0*/  ISETP.NE.U32.AND P2, PT, R3, 0x1, PT ;  /* 0x000000010300780c */ /* 0x000fe60003f45070 */
[----:B------:R-:W-:Y:S01]  /*6fb0*/  IMAD.MOV R4, RZ, RZ, -R101 ;  /* 0x000000ffff047224 */ /* 0x000fe200078e0a65 */
[----:B------:R-:W-:Y:S03]  /*6fc0*/  P2R R68, PR, RZ, 0x4 ;  /* 0x00000004ff447803 */ /* 0x000fe60000000000 */
[----:B------:R-:W-:Y:S01]  /*6fd0*/  IMAD R99, R4, UR9, R99 ;  /* 0x0000000904637c24 */ /* 0x000fe2000f8e0263 */
[----:B--2-4-:R-:W-:Y:S06]  /*6fe0*/  @!P6 BRA `(.L_x_115) ;  /* 0x000000000058e947 */ /* 0x014fec0003800000 */
[----:B------:R-:W-:Y:S01]  /*6ff0*/  IMAD.MOV.U32 R75, RZ, RZ, RZ ;  /* 0x000000ffff4b7224 */ /* 0x000fe200078e00ff */
[----:B------:R-:W-:Y:S01]  /*7000*/  ISETP.NE.AND P1, PT, R46, RZ, PT ;  /* 0x000000ff2e00720c */ /* 0x000fe20003f25270 */
[----:B------:R-:W-:Y:S01]  /*7010*/  BSSY B0, `(.L_x_116) ;  /* 0x000000c000007945 */ /* 0x000fe20003800000 */
[----:B------:R-:W-:Y:S02]  /*7020*/  CS2R R50, SRZ ;  /* 0x0000000000327805 */ /* 0x000fe4000001ff00 */
[----:B------:R-:W-:Y:S02]  /*7030*/  CS2R R48, SRZ ;  /* 0x0000000000307805 */ /* 0x000fe4000001ff00 */
[----:B------:R-:W-:Y:S02]  /*7040*/  CS2R R58, SRZ ;  /* 0x00000000003a7805 */ /* 0x000fe4000001ff00 */
[----:B------:R-:W-:Y:S02]  /*7050*/  CS2R R56, SRZ ;  /* 0x0000000000387805 */ /* 0x000fe4000001ff00 */
[----:B------:R-:W-:Y:S02]  /*7060*/  CS2R R66, SRZ ;  /* 0x0000000000427805 */ /* 0x000fe4000001ff00 */
[----:B------:R-:W-:Y:S02]  /*7070*/  CS2R R64, SRZ ;  /* 0x0000000000407805 */ /* 0x000fe4000001ff00 */
[----:B------:R-:W-:Y:S01]  /*7080*/  CS2R R72, SRZ ;  /* 0x0000000000487805 */ /* 0x000fe2000001ff00 */
[----:B------:R-:W-:Y:S06]  /*7090*/  @P1 BRA `(.L_x_117) ;  /* 0x00000000000c1947 */ /* 0x000fec0003800000 */
[----:B------:R-:W-:Y:S04]  /*70a0*/  SHF.L.U32 R3, R83, 0x1f, RZ ;  /* 0x0000001f53037819 */ /* 0x000fe800000006ff */
[----:B------:R-:W1:Y:S02]  /*70b0*/  SYNCS.PHASECHK.TRANS64.TRYWAIT P1, [UR49+0x100], R3 ;  /* 0x00010003ff0075a7 */ /* 0x000e640008021131 */
[----:B-1----:R-:W-:Y:S05]  /*70c0*/  @!P1 BRA `(.L_x_118) ;  /* 0x0000004000909947 */ /* 0x002fea0003800000 */
.L_x_117:
[----:B------:R-:W-:Y:S05]  /*70d0*/  BSYNC B0 ;  /* 0x0000000000007941 */ /* 0x000fea0003800000 */
.L_x_116:
[----:B------:R-:W-:Y:S01]  /*70e0*/  ISETP.NE.AND P1, PT, R68, RZ, PT ;  /* 0x000000ff4400720c */ /* 0x000fe20003f25270 */
[----:B------:R-:W-:Y:S11]  /*70f0*/  HFMA2 R47, -RZ, RZ, 0, 5.9604644775390625e-08 ;  /* 0x00000001ff2f7431 */ /* 0x000ff600000001ff */
[----:B------:R-:W-:Y:S01]  /*7100*/  @!UPT UIADD3 URZ, UPT, UPT, URZ, URZ, URZ ;  /* 0x000000fffffff290 */ /* 0x000fe2000fffe0ff */
[----:B------:R2:W3:Y:S04]  /*7110*/  @P1 LDS.128 R48, [R84] ;  /* 0x0000000054301984 */ /* 0x0004e80000000c00 */
[----:B------:R2:W4:Y:S04]  /*7120*/  @P1 LDS.128 R56, [R100+0x10] ;  /* 0x0000100064381984 */ /* 0x0005280000000c00 */
[----:B------:R2:W1:Y:S04]  /*7130*/  @P1 LDS.128 R64, [R98+0x20] ;  /* 0x0000200062401984 */ /* 0x0004680000000c00 */
[----:B------:R2:W1:Y:S02]  /*7140*/  @P1 LDS.128 R72, [R106+0x30] ;  /* 0x000030006a481984 */ /* 0x0004640000000c00 */
.L_x_115:
[----:B------:R-:W-:Y:S05]  /*7150*/  BSYNC B1 ;  /* 0x0000000000017941 */ /* 0x000fea0003800000 */
.L_x_114:
[----:B-1----:R-:W-:Y:S04]  /*7160*/  SHF.R.U32.HI R3, RZ, 0x15, R39 ;  /* 0x00000015ff037819 */ /* 0x002fe80000011627 */
[----:B------:R-:W-:Y:S01]  /*7170*/  LOP3.LUT P1, RZ, R3, 0x3, R88, 0x48, !PT ;  /* 0x0000000303ff7812 */ /* 0x000fe20007824858 */
[----:B------:R-:W-:Y:S01]  /*7180*/  @!UPT UIADD3 URZ, UPT, UPT, URZ, URZ, URZ ;  /* 0x000000fffffff290 */ /* 0x000fe2000fffe0ff */
[----:B------:R-:W-:Y:S11]  /*7190*/  @P0 BRA `(.L_x_119) ;  /* 0x0000000000080947 */ /* 0x000ff60003800000 */
[----:B------:R-:W1:Y:S02]  /*71a0*/  SYNCS.PHASECHK.TRANS64.TRYWAIT P0, [R105+URZ+0x160], R0 ;  /* 0x00016000690075a7 */ /* 0x000e6400080011ff */
[----:B-1----:R-:W-:Y:S05]  /*71b0*/  @!P0 BRA `(.L_x_120) ;  /* 0x00000040006c8947 */ /* 0x002fea0003800000 */
.L_x_119:
[----:B------:R-:W-:Y:S05]  /*71c0*/  @!P1 BRA `(.L_x_121) ;  /* 0x0000000000409947 */ /* 0x000fea0003800000 */
[----:B------:R-:W1:Y:S01]  /*71d0*/  LDCU.64 UR8, c[0x4][0x70] ;  /* 0x01000e00ff0877ac */ /* 0x000e620008000a00 */
[----:B------:R-:W-:Y:S01]  /*71e0*/  MOV R3, 0x0 ;  /* 0x0000000000037802 */ /* 0x000fe20000000f00 */
[----:B------:R-:W-:Y:S02]  /*71f0*/  HFMA2 R12, -RZ, RZ, 0, 5.9604644775390625e-08 ;  /* 0x00000001ff0c7431 */ /* 0x000fe400000001ff */
[----:B------:R-:W-:Y:S02]  /*7200*/  IMAD.MOV.U32 R8, RZ, RZ, 0x192 ;  /* 0x00000192ff087424 */ /* 0x000fe400078e00ff */
[----:B------:R-:W-:Y:S01]  /*7210*/  IMAD.MOV.U32 R13, RZ, RZ, RZ ;  /* 0x000000ffff0d7224 */ /* 0x000fe200078e00ff */
[----:B------:R-:W5:Y:S01]  /*7220*/  LDCU.64 UR6, c[0x4][0x78] ;  /* 0x01000f00ff0677ac */ /* 0x000f620008000a00 */
[----:B------:R-:W2:Y:S01]  /*7230*/  LDC.64 R2, c[0x4][R3] ;  /* 0x0100000003027b82 */ /* 0x000ea20000000a00 */
[----:B------:R-:W3:Y:S01]  /*7240*/  LDCU.64 UR4, c[0x4][0x10] ;  /* 0x01000200ff0477ac */ /* 0x000ee20008000a00 */
[----:B-1----:R-:W-:Y:S01]  /*7250*/  MOV R5, UR9 ;  /* 0x0000000900057c02 */ /* 0x002fe20008000f00 */
[----:B------:R-:W-:Y:S01]  /*7260*/  IMAD.U32 R4, RZ, RZ, UR8 ;  /* 0x00000008ff047e24 */ /* 0x000fe2000f8e00ff */
[----:B-----5:R-:W-:Y:S01]  /*7270*/  MOV R7, UR7 ;  /* 0x0000000700077c02 */ /* 0x020fe20008000f00 */
[----:B------:R-:W-:Y:S01]  /*7280*/  IMAD.U32 R6, RZ, RZ, UR6 ;  /* 0x00000006ff067e24 */ /* 0x000fe2000f8e00ff */
[----:B---3--:R-:W-:Y:S01]  /*7290*/  MOV R11, UR5 ;  /* 0x00000005000b7c02 */ /* 0x008fe20008000f00 */
[----:B------:R-:W-:Y:S02]  /*72a0*/  IMAD.U32 R10, RZ, RZ, UR4 ;  /* 0x00000004ff0a7e24 */ /* 0x000fe4000f8e00ff */
[----:B------:R-:W-:Y:S07]  /*72b0*/  LEPC R20, `(.L_x_121) ;  /* 0x000000001014794e */ /* 0x000fee0000000000 */
[----:B--2-4-:R-:W-:Y:S05]  /*72c0*/  CALL.ABS.NOINC R2 ;  /* 0x0000000002007343 */ /* 0x014fea0003c00000 */
.L_x_121:
[----:B------:R-:W-:Y:S05]  /*72d0*/  WARPSYNC.ALL ;  /* 0x0000000000007948 */ /* 0x000fea0003800000 */
[----:B------:R-:W-:Y:S01]  /*72e0*/  R2UR UR4, R39 ;  /* 0x00000000270472ca */ /* 0x000fe200000e0000 */
[--C-:B---3--:R-:W-:Y:S01]  /*72f0*/  HADD2.F32 R40, -RZ, R48.reuse.H0_H0 ;  /* 0x20000030ff287230 */ /* 0x108fe20000004100 */
[----:B------:R-:W-:Y:S01]  /*7300*/  ISETP.NE.AND P0, PT, R86, RZ, PT ;  /* 0x000000ff5600720c */ /* 0x000fe20003f05270 */
[----:B------:R-:W-:Y:S01]  /*7310*/  HADD2.F32 R43, -RZ, R48.H1_H1 ;  /* 0x30000030ff2b7230 */ /* 0x000fe20000004100 */
[----:B------:R-:W-:Y:S01]  /*7320*/  BSSY.RECONVERGENT B0, `(.L_x_122) ;  /* 0x0000088000007945 */ /* 0x000fe20003800200 */
[----:B------:R-:W-:Y:S02]  /*7330*/  HADD2.F32 R42, -RZ, R49.H1_H1 ;  /* 0x30000031ff2a7230 */ /* 0x000fe40000004100 */
[----:B------:R-:W-:Y:S02]  /*7340*/  HADD2.F32 R45, -RZ, R51.H0_H0 ;  /* 0x20000033ff2d7230 */ /* 0x000fe40000004100 */
[----:B------:R-:W-:Y:S04]  /*7350*/  HADD2.F32 R44, -RZ, R75.H1_H1 ;  /* 0x3000004bff2c7230 */ /* 0x000fe80000004100 */
[----:B------:R-:W1:Y:S02]  /*7360*/  LDTM.x32 R4, tmem[UR4] ;  /* 0x00000004000479ee */ /* 0x000e6400082c0000 */
[C---:B-1----:R-:W-:Y:S01]  /*7370*/  FMUL R0, R38.reuse, R4 ;  /* 0x0000000426007220 */ /* 0x042fe20000400000 */
[C---:B------:R-:W-:Y:S01]  /*7380*/  FMUL R2, R38.reuse, R5 ;  /* 0x0000000526027220 */ /* 0x040fe20000400000 */
[C---:B------:R-:W-:Y:S01]  /*7390*/  FMUL R3, R38.reuse, R6 ;  /* 0x0000000626037220 */ /* 0x040fe20000400000 */
[C---:B------:R-:W-:Y:S01]  /*73a0*/  FMUL R7, R38.reuse, R7 ;  /* 0x0000000726077220 */ /* 0x040fe20000400000 */
[C---:B------:R-:W-:Y:S01]  /*73b0*/  FFMA R0, R41.reuse, R40, R0 ;  /* 0x0000002829007223 */ /* 0x040fe20000000000 */
[----:B------:R-:W-:Y:S02]  /*73c0*/  HADD2.F32 R40, -RZ, R49.H0_H0 ;  /* 0x20000031ff287230 */ /* 0x000fe40000004100 */
[C---:B------:R-:W-:Y:S01]  /*73d0*/  FFMA R2, R41.reuse, R43, R2 ;  /* 0x0000002b29027223 */ /* 0x040fe20000000002 */
[--C-:B------:R-:W-:Y:S02]  /*73e0*/  HADD2.F32 R43, -RZ, R50.reuse.H0_H0 ;  /* 0x20000032ff2b7230 */ /* 0x100fe40000004100 */
[C---:B------:R-:W-:Y:S01]  /*73f0*/  FMUL R4, R38.reuse, R8 ;  /* 0x0000000826047220 */ /* 0x040fe20000400000 */
[----:B------:R-:W-:Y:S01]  /*7400*/  FMUL R5, R38, R9 ;  /* 0x0000000926057220 */ /* 0x000fe20000400000 */
[C---:B------:R-:W-:Y:S01]  /*7410*/  FFMA R3, R41.reuse, R40, R3 ;  /* 0x0000002829037223 */ /* 0x040fe20000000003 */
[----:B------:R-:W-:Y:S01]  /*7420*/  HADD2.F32 R40, -RZ, R50.H1_H1 ;  /* 0x30000032ff287230 */ /* 0x000fe20000004100 */
[----:B------:R-:W-:Y:S01]  /*7430*/  F2FP.F16.F32.PACK_AB R52, R2, R0 ;  /* 0x000000000234723e */ /* 0x000fe200000000ff */
[C---:B------:R-:W-:Y:S01]  /*7440*/  FFMA R7, R41.reuse, R42, R7 ;  /* 0x0000002a29077223 */ /* 0x040fe20000000007 */
[C---:B------:R-:W-:Y:S01]  /*7450*/  FFMA R4, R41.reuse, R43, R4 ;  /* 0x0000002b29047223 */ /* 0x040fe20000000004 */
[C---:B------:R-:W-:Y:S01]  /*7460*/  FMUL R6, R38.reuse, R10 ;  /* 0x0000000a26067220 */ /* 0x040fe20000400000 */
[----:B------:R-:W-:Y:S02]  /*7470*/  HADD2.F32 R42, -RZ, R51.H1_H1 ;  /* 0x30000033ff2a7230 */ /* 0x000fe40000004100 */
[----:B------:R-:W-:Y:S01]  /*7480*/  FFMA R5, R41, R40, R5 ;  /* 0x0000002829057223 */ /* 0x000fe20000000005 */
[----:B------:R-:W-:Y:S01]  /*7490*/  F2FP.F16.F32.PACK_AB R53, R7, R3 ;  /* 0x000000030735723e */ /* 0x000fe200000000ff */
[----:B------:R-:W-:Y:S01]  /*74a0*/  FFMA R6, R41, R45, R6 ;  /* 0x0000002d29067223 */ /* 0x000fe20000000006 */
[C---:B------:R-:W-:Y:S01]  /*74b0*/  FMUL R11, R38.reuse, R11 ;  /* 0x0000000b260b7220 */ /* 0x040fe20000400000 */
[--C-:B----4-:R-:W-:Y:S01]  /*74c0*/  HADD2.F32 R40, -RZ, R56.reuse.H0_H0 ;  /* 0x20000038ff287230 */ /* 0x110fe20000004100 */
[----:B------:R-:W-:Y:S01]  /*74d0*/  F2FP.F16.F32.PACK_AB R54, R5, R4 ;  /* 0x000000040536723e */ /* 0x000fe200000000ff */
[C---:B------:R-:W-:Y:S01]  /*74e0*/  FMUL R8, R38.reuse, R12 ;  /* 0x0000000c26087220 */ /* 0x040fe20000400000 */
[C---:B------:R-:W-:Y:S01]  /*74f0*/  FFMA R11, R41.reuse, R42, R11 ;  /* 0x0000002a290b7223 */ /* 0x040fe2000000000b */
[----:B------:R-:W-:Y:S02]  /*7500*/  HADD2.F32 R42, -RZ, R56.H1_H1 ;  /* 0x30000038ff2a7230 */ /* 0x000fe40000004100 */
[C---:B------:R-:W-:Y:S01]  /*7510*/  FMUL R9, R38.reuse, R13 ;  /* 0x0000000d26097220 */ /* 0x040fe20000400000 */
[--C-:B------:R-:W-:Y:S02]  /*7520*/  HADD2.F32 R43, -RZ, R57.reuse.H0_H0 ;  /* 0x20000039ff2b7230 */ /* 0x100fe40000004100 */
[----:B------:R-:W-:Y:S01]  /*7530*/  FFMA R8, R41, R40, R8 ;  /* 0x0000002829087223 */ /* 0x000fe20000000008 */
[----:B------:R-:W-:Y:S01]  /*7540*/  F2FP.F16.F32.PACK_AB R55, R11, R6 ;  /* 0x000000060b37723e */ /* 0x000fe200000000ff */
[----:B------:R-:W-:Y:S01]  /*7550*/  FFMA R9, R41, R42, R9 ;  /* 0x0000002a29097223 */ /* 0x000fe20000000009 */
[C---:B------:R-:W-:Y:S01]  /*7560*/  FMUL R10, R38.reuse, R14 ;  /* 0x0000000e260a7220 */ /* 0x040fe20000400000 */
[----:B------:R-:W-:Y:S02]  /*7570*/  HADD2.F32 R40, -RZ, R57.H1_H1 ;  /* 0x30000039ff287230 */ /* 0x000fe40000004100 */
[C---:B------:R-:W-:Y:S01]  /*7580*/  FMUL R15, R38.reuse, R15 ;  /* 0x0000000f260f7220 */ /* 0x040fe20000400000 */
[----:B------:R1:W-:Y:S01]  /*7590*/  STS.128 [R84], R52 ;  /* 0x0000003454007388 */ /* 0x0003e20000000c00 */
[----:B------:R-:W-:Y:S01]  /*75a0*/  F2FP.F16.F32.PACK_AB R60, R9, R8 ;  /* 0x00000008093c723e */ /* 0x000fe200000000ff */
[C---:B------:R-:W-:Y:S01]  /*75b0*/  FFMA R10, R41.reuse, R43, R10 ;  /* 0x0000002b290a7223 */ /* 0x040fe2000000000a */
[--C-:B------:R-:W-:Y:S02]  /*75c0*/  HADD2.F32 R43, -RZ, R58.reuse.H0_H0 ;  /* 0x2000003aff2b7230 */ /* 0x100fe40000004100 */
[----:B------:R-:W-:Y:S01]  /*75d0*/  FFMA R15, R41, R40, R15 ;  /* 0x00000028290f7223 */ /* 0x000fe2000000000f */
[C---:B------:R-:W-:Y:S01]  /*75e0*/  FMUL R12, R38.reuse, R16 ;  /* 0x00000010260c7220 */ /* 0x040fe20000400000 */
[----:B------:R-:W-:Y:S02]  /*75f0*/  HADD2.F32 R42, -RZ, R58.H1_H1 ;  /* 0x3000003aff2a7230 */ /* 0x000fe40000004100 */
[C---:B------:R-:W-:Y:S01]  /*7600*/  FMUL R13, R38.reuse, R17 ;  /* 0x00000011260d7220 */ /* 0x040fe20000400000 */
[--C-:B------:R-:W-:Y:S01]  /*7610*/  HADD2.F32 R45, -RZ, R59.reuse.H0_H0 ;  /* 0x2000003bff2d7230 */ /* 0x100fe20000004100 */
[----:B------:R-:W-:Y:S01]  /*7620*/  F2FP.F16.F32.PACK_AB R61, R15, R10 ;  /* 0x0000000a0f3d723e */ /* 0x000fe200000000ff */
[C---:B------:R-:W-:Y:S01]  /*7630*/  FFMA R12, R41.reuse, R43, R12 ;  /* 0x0000002b290c7223 */ /* 0x040fe2000000000c */
[C---:B------:R-:W-:Y:S01]  /*7640*/  FFMA R13, R41.reuse, R42, R13 ;  /* 0x0000002a290d7223 */ /* 0x040fe2000000000d */
[C---:B------:R-:W-:Y:S01]  /*7650*/  FMUL R14, R38.reuse, R18 ;  /* 0x00000012260e7220 */ /* 0x040fe20000400000 */
[----:B------:R-:W-:Y:S02]  /*7660*/  HADD2.F32 R40, -RZ, R59.H1_H1 ;  /* 0x3000003bff287230 */ /* 0x000fe40000004100 */
[C---:B------:R-:W-:Y:S01]  /*7670*/  FMUL R19, R38.reuse, R19 ;  /* 0x0000001326137220 */ /* 0x040fe20000400000 */
[--C-:B------:R-:W-:Y:S02]  /*7680*/  HADD2.F32 R43, -RZ, R64.reuse.H0_H0 ;  /* 0x20000040ff2b7230 */ /* 0x100fe40000004100 */
[C---:B------:R-:W-:Y:S01]  /*7690*/  FFMA R14, R41.reuse, R45, R14 ;  /* 0x0000002d290e7223 */ /* 0x040fe2000000000e */
[C---:B------:R-:W-:Y:S01]  /*76a0*/  FMUL R16, R38.reuse, R20 ;  /* 0x0000001426107220 */ /* 0x040fe20000400000 */
[C---:B------:R-:W-:Y:S01]  /*76b0*/  FFMA R19, R41.reuse, R40, R19 ;  /* 0x0000002829137223 */ /* 0x040fe20000000013 */
[----:B------:R-:W-:Y:S02]  /*76c0*/  HADD2.F32 R40, -RZ, R64.H1_H1 ;  /* 0x30000040ff287230 */ /* 0x000fe40000004100 */
[C---:B------:R-:W-:Y:S01]  /*76d0*/  FMUL R17, R38.reuse, R21 ;  /* 0x0000001526117220 */ /* 0x040fe20000400000 */
[--C-:B------:R-:W-:Y:S02]  /*76e0*/  HADD2.F32 R45, -RZ, R65.reuse.H0_H0 ;  /* 0x20000041ff2d7230 */ /* 0x100fe40000004100 */
[C---:B------:R-:W-:Y:S01]  /*76f0*/  FMUL R18, R38.reuse, R22 ;  /* 0x0000001626127220 */ /* 0x040fe20000400000 */
[----:B------:R-:W-:Y:S02]  /*7700*/  HADD2.F32 R42, -RZ, R65.H1_H1 ;  /* 0x30000041ff2a7230 */ /* 0x000fe40000004100 */
[C---:B------:R-:W-:Y:S01]  /*7710*/  FMUL R23, R38.reuse, R23 ;  /* 0x0000001726177220 */ /* 0x040fe20000400000 */
[C---:B------:R-:W-:Y:S01]  /*7720*/  FFMA R16, R41.reuse, R43, R16 ;  /* 0x0000002b29107223 */ /* 0x040fe20000000010 */
[C---:B------:R-:W-:Y:S01]  /*7730*/  FFMA R17, R41.reuse, R40, R17 ;  /* 0x0000002829117223 */ /* 0x040fe20000000011 */
[C---:B------:R-:W-:Y:S01]  /*7740*/  FFMA R18, R41.reuse, R45, R18 ;  /* 0x0000002d29127223 */ /* 0x040fe20000000012 */
[C---:B------:R-:W-:Y:S01]  /*7750*/  FFMA R23, R41.reuse, R42, R23 ;  /* 0x0000002a29177223 */ /* 0x040fe20000000017 */
[--C-:B------:R-:W-:Y:S02]  /*7760*/  HADD2.F32 R40, -RZ, R66.reuse.H0_H0 ;  /* 0x20000042ff287230 */ /* 0x100fe40000004100 */
[C---:B------:R-:W-:Y:S01]  /*7770*/  FMUL R20, R38.reuse, R24 ;  /* 0x0000001826147220 */ /* 0x040fe20000400000 */
[----:B------:R-:W-:Y:S02]  /*7780*/  HADD2.F32 R42, -RZ, R66.H1_H1 ;  /* 0x30000042ff2a7230 */ /* 0x000fe40000004100 */
[C---:B------:R-:W-:Y:S01]  /*7790*/  FMUL R21, R38.reuse, R25 ;  /* 0x0000001926157220 */ /* 0x040fe20000400000 */
[--C-:B------:R-:W-:Y:S02]  /*77a0*/  HADD2.F32 R43, -RZ, R67.reuse.H0_H0 ;  /* 0x20000043ff2b7230 */ /* 0x100fe40000004100 */
[C---:B------:R-:W-:Y:S01]  /*77b0*/  FMUL R22, R38.reuse, R26 ;  /* 0x0000001a26167220 */ /* 0x040fe20000400000 */
[C---:B------:R-:W-:Y:S01]  /*77c0*/  FFMA R20, R41.reuse, R40, R20 ;  /* 0x0000002829147223 */ /* 0x040fe20000000014 */
[C---:B------:R-:W-:Y:S01]  /*77d0*/  FFMA R21, R41.reuse, R42, R21 ;  /* 0x0000002a29157223 */ /* 0x040fe20000000015 */
[----:B------:R-:W-:Y:S02]  /*77e0*/  HADD2.F32 R40, -RZ, R67.H1_H1 ;  /* 0x30000043ff287230 */ /* 0x000fe40000004100 */
[----:B------:R-:W-:Y:S01]  /*77f0*/  FFMA R22, R41, R43, R22 ;  /* 0x0000002b29167223 */ /* 0x000fe20000000016 */
[C---:B------:R-:W-:Y:S01]  /*7800*/  FMUL R27, R38.reuse, R27 ;  /* 0x0000001b261b7220 */ /* 0x040fe20000400000 */
[--C-:B------:R-:W-:Y:S02]  /*7810*/  HADD2.F32 R43, -RZ, R72.reuse.H0_H0 ;  /* 0x20000048ff2b7230 */ /* 0x100fe40000004100 */
[C---:B------:R-:W-:Y:S01]  /*7820*/  FMUL R24, R38.reuse, R28 ;  /* 0x0000001c26187220 */ /* 0x040fe20000400000 */
[----:B------:R-:W-:Y:S02]  /*7830*/  HADD2.F32 R42, -RZ, R72.H1_H1 ;  /* 0x30000048ff2a7230 */ /* 0x000fe40000004100 */
[C---:B------:R-:W-:Y:S01]  /*7840*/  FMUL R25, R38.reuse, R29 ;  /* 0x0000001d26197220 */ /* 0x040fe20000400000 */
[--C-:B------:R-:W-:Y:S01]  /*7850*/  HADD2.F32 R45, -RZ, R73.reuse.H0_H0 ;  /* 0x20000049ff2d7230 */ /* 0x100fe20000004100 */
[----:B------:R-:W-:Y:S01]  /*7860*/  F2FP.F16.F32.PACK_AB R62, R13, R12 ;  /* 0x0000000c0d3e723e */ /* 0x000fe200000000ff */
[C---:B------:R-:W-:Y:S01]  /*7870*/  FMUL R26, R38.reuse, R30 ;  /* 0x0000001e261a7220 */ /* 0x040fe20000400000 */
[----:B------:R-:W-:Y:S01]  /*7880*/  F2FP.F16.F32.PACK_AB R63, R19, R14 ;  /* 0x0000000e133f723e */ /* 0x000fe200000000ff */
[C---:B------:R-:W-:Y:S01]  /*7890*/  FFMA R27, R41.reuse, R40, R27 ;  /* 0x00000028291b7223 */ /* 0x040fe2000000001b */
[C---:B------:R-:W-:Y:S01]  /*78a0*/  FFMA R24, R41.reuse, R43, R24 ;  /* 0x0000002b29187223 */ /* 0x040fe20000000018 */
[----:B------:R-:W-:Y:S02]  /*78b0*/  HADD2.F32 R40, -RZ, R73.H1_H1 ;  /* 0x30000049ff287230 */ /* 0x000fe40000004100 */
[C---:B------:R-:W-:Y:S01]  /*78c0*/  FFMA R25, R41.reuse, R42, R25 ;  /* 0x0000002a29197223 */ /* 0x040fe20000000019 */
[----:B------:R1:W-:Y:S01]  /*78d0*/  STS.128 [R100+0x10], R60 ;  /* 0x0000103c64007388 */ /* 0x0003e20000000c00 */
[C---:B------:R-:W-:Y:S01]  /*78e0*/  FMUL R31, R38.reuse, R31 ;  /* 0x0000001f261f7220 */ /* 0x040fe20000400000 */
[--C-:B------:R-:W-:Y:S02]  /*78f0*/  HADD2.F32 R43, -RZ, R74.reuse.H0_H0 ;  /* 0x2000004aff2b7230 */ /* 0x100fe40000004100 */
[C---:B------:R-:W-:Y:S01]  /*7900*/  FFMA R26, R41.reuse, R45, R26 ;  /* 0x0000002d291a7223 */ /* 0x040fe2000000001a */
[C---:B------:R-:W-:Y:S01]  /*7910*/  FMUL R28, R38.reuse, R32 ;  /* 0x00000020261c7220 */ /* 0x040fe20000400000 */
[----:B------:R-:W-:Y:S02]  /*7920*/  HADD2.F32 R42, -RZ, R74.H1_H1 ;  /* 0x3000004aff2a7230 */ /* 0x000fe40000004100 */
[C---:B------:R-:W-:Y:S01]  /*7930*/  FMUL R29, R38.reuse, R33 ;  /* 0x00000021261d7220 */ /* 0x040fe20000400000 */
[----:B------:R-:W-:Y:S02]  /*7940*/  HADD2.F32 R45, -RZ, R75.H0_H0 ;  /* 0x2000004bff2d7230 */ /* 0x000fe40000004100 */
[C---:B------:R-:W-:Y:S01]  /*7950*/  FMUL R30, R38.reuse, R34 ;  /* 0x00000022261e7220 */ /* 0x040fe20000400000 */
[----:B------:R-:W-:Y:S01]  /*7960*/  FFMA R31, R41, R40, R31 ;  /* 0x00000028291f7223 */ /* 0x000fe2000000001f */
[----:B------:R-:W-:Y:S01]  /*7970*/  FMUL R35, R38, R35 ;  /* 0x0000002326237220 */ /* 0x000fe20000400000 */
[----:B------:R-:W-:Y:S01]  /*7980*/  F2FP.F16.F32.PACK_AB R108, R17, R16 ;  /* 0x00000010116c723e */ /* 0x000fe200000000ff */
[----:B------:R-:W-:Y:S01]  /*7990*/  FFMA R28, R41, R43, R28 ;  /* 0x0000002b291c7223 */ /* 0x000fe2000000001c */
[----:B------:R-:W-:Y:S01]  /*79a0*/  F2FP.F16.F32.PACK_AB R109, R23, R18 ;  /* 0x00000012176d723e */ /* 0x000fe200000000ff */
[----:B------:R-:W-:Y:S01]  /*79b0*/  FFMA R29, R41, R42, R29 ;  /* 0x0000002a291d7223 */ /* 0x000fe2000000001d */
[----:B------:R-:W-:Y:S01]  /*79c0*/  F2FP.F16.F32.PACK_AB R110, R21, R20 ;  /* 0x00000014156e723e */ /* 0x000fe200000000ff */
[----:B------:R-:W-:Y:S01]  /*79d0*/  FFMA R30, R41, R45, R30 ;  /* 0x0000002d291e7223 */ /* 0x000fe2000000001e */
[----:B------:R-:W-:Y:S01]  /*79e0*/  F2FP.F16.F32.PACK_AB R111, R27, R22 ;  /* 0x000000161b6f723e */ /* 0x000fe200000000ff */
[----:B------:R-:W-:Y:S01]  /*79f0*/  FFMA R35, R41, R44, R35 ;  /* 0x0000002c29237223 */ /* 0x000fe20000000023 */
[----:B------:R-:W-:Y:S02]  /*7a00*/  F2FP.F16.F32.PACK_AB R112, R25, R24 ;  /* 0x000000181970723e */ /* 0x000fe400000000ff */
[----:B------:R-:W-:Y:S01]  /*7a10*/  F2FP.F16.F32.PACK_AB R113, R31, R26 ;  /* 0x0000001a1f71723e */ /* 0x000fe200000000ff */
[----:B------:R1:W-:Y:S01]  /*7a20*/  STS.128 [R98+0x20], R108 ;  /* 0x0000206c62007388 */ /* 0x0003e20000000c00 */
[----:B------:R-:W-:Y:S02]  /*7a30*/  F2FP.F16.F32.PACK_AB R114, R29, R28 ;  /* 0x0000001c1d72723e */ /* 0x000fe400000000ff */
[----:B------:R-:W-:Y:S05]  /*7a40*/  F2FP.F16.F32.PACK_AB R115, R35, R30 ;  /* 0x0000001e2373723e */ /* 0x000fea00000000ff */
[----:B------:R1:W-:Y:S01]  /*7a50*/  STS.128 [R106+0x30], R112 ;  /* 0x000030706a007388 */ /* 0x0003e20000000c00 */
[----:B------:R-:W-:Y:S01]  /*7a60*/  @!PT LDS RZ, [RZ] ;  /* 0x00000000fffff984 */ /* 0x000fe20000000800 */
[----:B------:R-:W-:Y:S01]  /*7a70*/  @!PT LDS RZ, [RZ] ;  /* 0x00000000fffff984 */ /* 0x000fe20000000800 */
[----:B------:R-:W-:Y:S01]  /*7a80*/  @!PT LDS RZ, [RZ] ;  /* 0x00000000fffff984 */ /* 0x000fe20000000800 */
[----:B------:R-:W-:Y:S01]  /*7a90*/  @!PT LDS RZ, [RZ] ;  /* 0x00000000fffff984 */ /* 0x000fe20000000800 */
[----:B------:R3:W-:Y:S07]  /*7aa0*/  MEMBAR.ALL.CTA ;  /* 0x0000000000007992 */ /* 0x0007ee0000008000 */
[----:B---3--:R-:W3:Y:S02]  /*7ab0*/  FENCE.VIEW.ASYNC.S ;  /* 0x00000000000073c6 */ /* 0x008ee40000000000 */
[----:B---3--:R-:W-:Y:S06]  /*7ac0*/  BAR.SYNC.DEFER_BLOCKING 0x1, 0x80 ;  /* 0x0042000000007b1d */ /* 0x008fec0000010000 */
[----:B------:R-:W-:Y:S05]  /*7ad0*/  @P0 BRA `(.L_x_123) ;  /* 0x0000000000300947 */ /* 0x000fea0003800000 */
[----:B------:R-:W3:Y:S01]  /*7ae0*/  LDCU.64 UR6, c[0x0][0x348] ;  /* 0x00006900ff0677ac */ /* 0x000ee20008000a00 */
[----:B------:R-:W-:Y:S02]  /*7af0*/  R2UR UR42, R102 ;  /* 0x00000000662a72ca */ /* 0x000fe400000e0000 */
[----:B------:R-:W-:Y:S01]  /*7b00*/  R2UR UR43, R99 ;  /* 0x00000000632b72ca */ /* 0x000fe200000e0000 */
[----:B------:R-:W-:Y:S01]  /*7b10*/  UIADD3 UR4, UPT, UPT, UR49, 0x200, URZ ;  /* 0x0000020031047890 */ /* 0x000fe2000fffe0ff */
[----:B------:R-:W-:Y:S05]  /*7b20*/  R2UR UR44, R101 ;  /* 0x00000000652c72ca */ /* 0x000fea00000e0000 */
[----:B------:R-:W-:Y:S05]  /*7b30*/  IMAD.U32 R80, RZ, RZ, UR4 ;  /* 0x00000004ff507e24 */ /* 0x000fea000f8e00ff */
[----:B------:R-:W-:Y:S01]  /*7b40*/  R2UR UR40, R80 ;  /* 0x00000000502872ca */ /* 0x000fe200000e0000 */
[----:B---3--:R-:W-:Y:S04]  /*7b50*/  UIADD3 UR4, UP0, UPT, UR6, 0x680, URZ ;  /* 0x0000068006047890 */ /* 0x008fe8000ff1e0ff */
[----:B------:R-:W-:Y:S09]  /*7b60*/  UIADD3.X UR5, UPT, UPT, URZ, UR7, URZ, UP0, !UPT ;  /* 0x00000007ff057290 */ /* 0x000ff200087fe4ff */
[----:B------:R3:W-:Y:S01]  /*7b70*/  UTMASTG.4D.IM2COL [UR40], [UR4] ;  /* 0x00000028040073b5 */ /* 0x0007e20008058000 */
[----:B------:R0:W-:Y:S01]  /*7b80*/  UTMACMDFLUSH ;  /* 0x00000000000079b7 */ /* 0x0001e20000000000 */
[----:B---3--:R-:W-:Y:S04]  /*7b90*/  DEPBAR.LE SB0, 0x1 ;  /* 0x000080400000791a */ /* 0x008fe80000000000 */
.L_x_123:
[----:B------:R-:W-:Y:S05]  /*7ba0*/  BSYNC.RECONVERGENT B0 ;  /* 0x0000000000007941 */ /* 0x000fea0003800200 */
.L_x_122:
[----:B------:R-:W-:Y:S01]  /*7bb0*/  BAR.SYNC.DEFER_BLOCKING 0x1, 0x80 ;  /* 0x0042000000007b1d */ /* 0x000fe20000010000 */
[----:B------:R-:W-:Y:S01]  /*7bc0*/  ISETP.NE.AND P1, PT, R104, RZ, PT ;  /* 0x000000ff6800720c */ /* 0x000fe20003f25270 */
[----:B------:R-:W-:Y:S01]  /*7bd0*/  UISETP.NE.AND UP0, UPT, UR53, URZ, UPT ;  /* 0x000000ff3500728c */ /* 0x000fe2000bf05270 */
[----:B------:R-:W-:Y:S11]  /*7be0*/  LEA R3, R47, UR49, 0x3 ;  /* 0x000000312f037c11 */ /* 0x000ff6000f8e18ff */
[----:B------:R-:W-:Y:S01]  /*7bf0*/  @P1 SHF.L.U32 R4, R83, 0x1f, RZ ;  /* 0x0000001f53041819 */ /* 0x000fe200000006ff */
[----:B------:R-:W-:Y:S06]  /*7c00*/  BRA.U !UP0, `(.L_x_124) ;  /* 0x0000000108247547 */ /* 0x000fec000b800000 */
[----:B------:R-:W3:Y:S01]  /*7c10*/  S2R R0, SR_CgaCtaId ;  /* 0x0000000000007919 */ /* 0x000ee20000008800 */
[----:B------:R-:W-:Y:S01]  /*7c20*/  IMAD.U32 R2, RZ, RZ, UR50 ;  /* 0x00000032ff027e24 */ /* 0x000fe2000f8e00ff */
[----:B------:R-:W-:Y:S04]  /*7c30*/  UIADD3 UR4, UPT, UPT, UR50, 0x1, URZ ;  /* 0x0000000132047890 */ /* 0x000fe8000fffe0ff */
[----:B------:R-:W-:Y:S01]  /*7c40*/  @P1 LEA R2, R2, UR49, 0x3 ;  /* 0x0000003102021c11 */ /* 0x000fe2000f8e18ff */
[----:B------:R-:W-:Y:S04]  /*7c50*/  UISETP.NE.AND UP0, UPT, UR4, 0x4, UPT ;  /* 0x000000040400788c */ /* 0x000fe8000bf05270 */
[----:B------:R-:W-:Y:S01]  /*7c60*/  @P1 VIADD R5, R2, 0x120 ;  /* 0x0000012002051836 */ /* 0x000fe20000000000 */
[----:B------:R-:W-:Y:S04]  /*7c70*/  USEL UR50, UR4, URZ, UP0 ;  /* 0x000000ff04327287 */ /* 0x000fe80008000000 */
[----:B---3--:R-:W-:Y:S04]  /*7c80*/  @P1 PRMT R0, R0, 0x654, R5 ;  /* 0x0000065400001816 */ /* 0x008fe80000000005 */
[----:B------:R3:W-:Y:S04]  /*7c90*/  @P1 SYNCS.ARRIVE.TRANS64.RED.A1T0 RZ, [R0+URZ], RZ ;  /* 0x000000ff00ff19a7 */ /* 0x0007e800081004ff */
.L_x_124:
[----:B------:R-:W4:Y:S01]  /*7ca0*/  @P1 SYNCS.PHASECHK.TRANS64.TRYWAIT P0, [R3+URZ+0x100], R4 ;  /* 0x00010004030015a7 */ /* 0x000f2200080011ff */
[----:B------:R-:W-:Y:S01]  /*7cb0*/  BSSY B1, `(.L_x_125) ;  /* 0x0000016000017945 */ /* 0x000fe20003800000 */
[----:B----4-:R-:W-:Y:S03]  /*7cc0*/  @P1 SEL R46, RZ, 0x1, !P0 ;  /* 0x00000001ff2e1807 */ /* 0x010fe60004000000 */
[----:B------:R-:W-:Y:S05]  /*7cd0*/  @!P1 BRA `(.L_x_126) ;  /* 0x00000000004c9947 */ /* 0x000fea0003800000 */
[----:B------:R-:W-:Y:S01]  /*7ce0*/  ISETP.NE.AND P0, PT, R46, RZ, PT ;  /* 0x000000ff2e00720c */ /* 0x000fe20003f05270 */
[----:B------:R-:W-:Y:S01]  /*7cf0*/  BSSY B0, `(.L_x_127) ;  /* 0x000000b000007945 */ /* 0x000fe20003800000 */
[----:B------:R-:W-:Y:S11]  /*7d00*/  ISETP.NE.AND P1, PT, R68, RZ, PT ;  /* 0x000000ff4400720c */ /* 0x000ff60003f25270 */
[----:B------:R-:W-:Y:S02]  /*7d10*/  @!UPT UIADD3 URZ, UPT, UPT, URZ, URZ, URZ ;  /* 0x000000fffffff290 */ /* 0x000fe4000fffe0ff */
[C---:B------:R-:W-:Y:S01]  /*7d20*/  @P1 IMAD R6, R47.reuse, 0x2000, R84 ;  /* 0x000020002f061824 */ /* 0x040fe200078e0254 */
[C---:B------:R-:W-:Y:S01]  /*7d30*/  @P1 LEA R4, R47.reuse, R98, 0xd ;  /* 0x000000622f041211 */ /* 0x040fe200078e68ff */
[C---:B------:R-:W-:Y:S02]  /*7d40*/  @P1 IMAD R5, R47.reuse, 0x2000, R100 ;  /* 0x000020002f051824 */ /* 0x040fe400078e0264 */
[----:B------:R-:W-:Y:S01]  /*7d50*/  @P1 IMAD R2, R47, 0x2000, R106 ;  /* 0x000020002f021824 */ /* 0x000fe200078e026a */
[----:B------:R-:W-:Y:S06]  /*7d60*/  @P0 BRA `(.L_x_128) ;  /* 0x00000000000c0947 */ /* 0x000fec0003800000 */
[----:B---3--:R-:W-:Y:S04]  /*7d70*/  SHF.L.U32 R0, R83, 0x1f, RZ ;  /* 0x0000001f53007819 */ /* 0x008fe800000006ff */
[----:B------:R-:W3:Y:S02]  /*7d80*/  SYNCS.PHASECHK.TRANS64.TRYWAIT P0, [R3+URZ+0x100], R0 ;  /* 0x00010000030075a7 */ /* 0x000ee400080011ff */
[----:B---3--:R-:W-:Y:S05]  /*7d90*/  @!P0 BRA `(.L_x_129) ;  /* 0x0000003400888947 */ /* 0x008fea0003800000 */
.L_x_128:
[----:B------:R-:W-:Y:S05]  /*7da0*/  BSYNC B0 ;  /* 0x0000000000007941 */ /* 0x000fea0003800000 */
.L_x_127:
[----:B------:R-:W-:Y:S02]  /*7db0*/  ISETP.NE.AND P0, PT, R68, RZ, PT ;  /* 0x000000ff4400720c */ /* 0x000fe40003f05270 */
[----:B------:R-:W-:Y:S11]  /*7dc0*/  IADD3 R47, PT, PT, R47, 0x1, RZ ;  /* 0x000000012f2f7810 */ /* 0x000ff60007ffe0ff */
[----:B------:R4:W1:Y:S04]  /*7dd0*/  @P0 LDS.128 R48, [R6] ;  /* 0x0000000006300984 */ /* 0x0008680000000c00 */
[----:B------:R4:W1:Y:S04]  /*7de0*/  @P0 LDS.128 R56, [R5+0x10] ;  /* 0x0000100005380984 */ /* 0x0008680000000c00 */
[----:B------:R4:W1:Y:S04]  /*7df0*/  @P0 LDS.128 R64, [R4+0x20] ;  /* 0x0000200004400984 */ /* 0x0008680000000c00 */
[----:B------:R4:W1:Y:S02]  /*7e00*/  @P0 LDS.128 R72, [R2+0x30] ;  /* 0x0000300002480984 */ /* 0x0008640000000c00 */
.L_x_126:
[----:B------:R-:W-:Y:S05]  /*7e10*/  BSYNC B1 ;  /* 0x0000000000017941 */ /* 0x000fea0003800000 */
.L_x_125:
[----:B---3--:R-:W-:Y:S05]  /*7e20*/  VIADD R3, R39, 0x20 ;  /* 0x0000002027037836 */ /* 0x008fea0000000000 */
[----:B------:R-:W-:Y:S04]  /*7e30*/  SHF.R.U32.HI R3, RZ, 0x15, R3 ;  /* 0x00000015ff037819 */ /* 0x000fe80000011603 */
[----:B------:R-:W-:Y:S11]  /*7e40*/  LOP3.LUT P0, RZ, R3, 0x3, R88, 0x48, !PT ;  /* 0x0000000303ff7812 */ /* 0x000ff60007804858 */
[----:B------:R-:W-:Y:S02]  /*7e50*/  @!UPT UIADD3 URZ, UPT, UPT, URZ, URZ, URZ ;  /* 0x000000fffffff290 */ /* 0x000fe4000fffe0ff */
[----:B------:R-:W-:Y:S05]  /*7e60*/  @!P0 BRA `(.L_x_130) ;  /* 0x0000000000408947 */ /* 0x000fea0003800000 */
[----:B------:R-:W3:Y:S01]  /*7e70*/  LDCU.64 UR8, c[0x4][0x70] ;  /* 0x01000e00ff0877ac */ /* 0x000ee20008000a00 */
[----:B------:R-:W-:Y:S01]  /*7e80*/  MOV R3, 0x0 ;  /* 0x0000000000037802 */ /* 0x000fe20000000f00 */
[----:B------:R-:W-:Y:S02]  /*7e90*/  HFMA2 R12, -RZ, RZ, 0, 5.9604644775390625e-08 ;  /* 0x00000001ff0c7431 */ /* 0x000fe400000001ff */
[----:B------:R-:W-:Y:S02]  /*7ea0*/  IMAD.MOV.U32 R8, RZ, RZ, 0x192 ;  /* 0x00000192ff087424 */ /* 0x000fe400078e00ff */
[----:B------:R-:W-:Y:S01]  /*7eb0*/  IMAD.MOV.U32 R13, RZ, RZ, RZ ;  /* 0x000000ffff0d7224 */ /* 0x000fe200078e00ff */
[----:B------:R-:W5:Y:S01]  /*7ec0*/  LDCU.64 UR6, c[0x4][0x78] ;  /* 0x01000f00ff0677ac */ /* 0x000f620008000a00 */
[----:B----4-:R-:W4:Y:S01]  /*7ed0*/  LDC.64 R2, c[0x4][R3] ;  /* 0x0100000003027b82 */ /* 0x010f220000000a00 */
[----:B------:R-:W2:Y:S01]  /*7ee0*/  LDCU.64 UR4, c[0x4][0x10] ;  /* 0x01000200ff0477ac */ /* 0x000ea20008000a00 */
[----:B---3--:R-:W-:Y:S01]  /*7ef0*/  MOV R5, UR9 ;  /* 0x0000000900057c02 */ /* 0x008fe20008000f00 */
[----:B------:R-:W-:Y:S01]  /*7f00*/  IMAD.U32 R4, RZ, RZ, UR8 ;  /* 0x00000008ff047e24 */ /* 0x000fe2000f8e00ff */
[----:B-----5:R-:W-:Y:S01]  /*7f10*/  MOV R7, UR7 ;  /* 0x0000000700077c02 */ /* 0x020fe20008000f00 */
[----:B------:R-:W-:Y:S01]  /*7f20*/  IMAD.U32 R6, RZ, RZ, UR6 ;  /* 0x00000006ff067e24 */ /* 0x000fe2000f8e00ff */
[----:B--2---:R-:W-:Y:S01]  /*7f30*/  MOV R11, UR5 ;  /* 0x00000005000b7c02 */ /* 0x004fe20008000f00 */
[----:B------:R-:W-:Y:S02]  /*7f40*/  IMAD.U32 R10, RZ, RZ, UR4 ;  /* 0x00000004ff0a7e24 */ /* 0x000fe4000f8e00ff */
[----:B------:R-:W-:Y:S07]  /*7f50*/  LEPC R20, `(.L_x_130) ;  /* 0x000000001014794e */ /* 0x000fee0000000000 */
[----:B-1--4-:R-:W-:Y:S05]  /*7f60*/  CALL.ABS.NOINC R2 ;  /* 0x0000000002007343 */ /* 0x012fea0003c00000 */
.L_x_130:
[----:B------:R-:W-:Y:S05]  /*7f70*/  WARPSYNC.ALL ;  /* 0x0000000000007948 */ /* 0x000fea0003800000 */
[----:B------:R-:W-:Y:S01]  /*7f80*/  R2UR UR4, R39 ;  /* 0x00000000270472ca */ /* 0x000fe200000e0000 */
[--C-:B-1----:R-:W-:Y:S01]  /*7f90*/  HADD2.F32 R40, -RZ, R48.reuse.H0_H0 ;  /* 0x20000030ff287230 */ /* 0x102fe20000004100 */
[----:B------:R-:W1:Y:S01]  /*7fa0*/  S2R R107, SR_CgaCtaId ;  /* 0x00000000006b7919 */ /* 0x000e620000008800 */
[----:B------:R-:W-:Y:S01]  /*7fb0*/  HADD2.F32 R43, -RZ, R48.H1_H1 ;  /* 0x30000030ff2b7230 */ /* 0x000fe20000004100 */
[----:B------:R-:W-:Y:S01]  /*7fc0*/  ISETP.NE.AND P6, PT, R104, RZ, PT ;  /* 0x000000ff6800720c */ /* 0x000fe20003fc5270 */
[----:B------:R-:W-:Y:S01]  /*7fd0*/  HADD2.F32 R42, -RZ, R49.H1_H1 ;  /* 0x30000031ff2a7230 */ /* 0x000fe20000004100 */
[----:B------:R-:W-:Y:S01]  /*7fe0*/  ISETP.NE.AND P0, PT, R86, RZ, PT ;  /* 0x000000ff5600720c */ /* 0x000fe20003f05270 */
[--C-:B------:R-:W-:Y:S01]  /*7ff0*/  HADD2.F32 R44, -RZ, R50.reuse.H1_H1 ;  /* 0x30000032ff2c7230 */ /* 0x100fe20000004100 */
[----:B------:R-:W-:Y:S01]  /*8000*/  MOV R69, UR50 ;  /* 0x0000003200457c02 */ /* 0x000fe20008000f00 */
[----:B------:R-:W-:Y:S01]  /*8010*/  HADD2.F32 R45, -RZ, R59.H0_H0 ;  /* 0x2000003bff2d7230 */ /* 0x000fe20000004100 */
[----:B------:R-:W-:Y:S01]  /*8020*/  BSSY.RECONVERGENT B0, `(.L_x_131) ;  /* 0x0000089000007945 */ /* 0x000fe20003800200 */
[----:B------:R-:W-:Y:S02]  /*8030*/  LEA R70, R47, UR49, 0x3 ;  /* 0x000000312f467c11 */ /* 0x000fe4000f8e18ff */
[----:B----4-:R-:W3:Y:S04]  /*8040*/  LDTM.x32 R4, tmem[UR4+0x20] ;  /* 0x00002004000479ee */ /* 0x010ee800082c0000 */
[----:B------:R-:W-:Y:S04]  /*8050*/  @P6 LEA R69, R69, UR49, 0x3 ;  /* 0x0000003145456c11 */ /* 0x000fe8000f8e18ff */
[----:B------:R-:W-:Y:S02]  /*8060*/  @P6 IADD3 R112, PT, PT, R69, 0x120, RZ ;  /* 0x0000012045706810 */ /* 0x000fe40007ffe0ff */
[----:B------:R-:W-:Y:S01]  /*8070*/  @P6 SHF.L.U32 R69, R83, 0x1f, RZ ;  /* 0x0000001f53456819 */ /* 0x000fe200000006ff */
[C---:B---3--:R-:W-:Y:S01]  /*8080*/  FMUL R0, R38.reuse, R4 ;  /* 0x0000000426007220 */ /* 0x048fe20000400000 */
[C---:B------:R-:W-:Y:S01]  /*8090*/  FMUL R2, R38.reuse, R5 ;  /* 0x0000000526027220 */ /* 0x040fe20000400000 */
[C---:B------:R-:W-:Y:S01]  /*80a0*/  FMUL R3, R38.reuse, R6 ;  /* 0x0000000626037220 */ /* 0x040fe20000400000 */
[C---:B------:R-:W-:Y:S01]  /*80b0*/  FMUL R7, R38.reuse, R7 ;  /* 0x0000000726077220 */ /* 0x040fe20000400000 */
[C---:B------:R-:W-:Y:S01]  /*80c0*/  FFMA R0, R41.reuse, R40, R0 ;  /* 0x0000002829007223 */ /* 0x040fe20000000000 */
[----:B------:R-:W-:Y:S02]  /*80d0*/  HADD2.F32 R40, -RZ, R49.H0_H0 ;  /* 0x20000031ff287230 */ /* 0x000fe40000004100 */
[C---:B------:R-:W-:Y:S01]  /*80e0*/  FFMA R2, R41.reuse, R43, R2 ;  /* 0x0000002b29027223 */ /* 0x040fe20000000002 */
[C---:B------:R-:W-:Y:S01]  /*80f0*/  FMUL R4, R38.reuse, R8 ;  /* 0x0000000826047220 */ /* 0x040fe20000400000 */
[--C-:B------:R-:W-:Y:S02]  /*8100*/  HADD2.F32 R43, -RZ, R51.reuse.H0_H0 ;  /* 0x20000033ff2b7230 */ /* 0x100fe40000004100 */
[----:B------:R-:W-:Y:S01]  /*8110*/  FMUL R5, R38, R9 ;  /* 0x0000000926057220 */ /* 0x000fe20000400000 */
[C---:B------:R-:W-:Y:S01]  /*8120*/  FFMA R3, R41.reuse, R40, R3 ;  /* 0x0000002829037223 */ /* 0x040fe20000000003 */
[----:B------:R-:W-:Y:S01]  /*8130*/  HADD2.F32 R40, -RZ, R50.H0_H0 ;  /* 0x20000032ff287230 */ /* 0x000fe20000004100 */
[----:B------:R-:W-:Y:S01]  /*8140*/  F2FP.F16.F32.PACK_AB R52, R2, R0 ;  /* 0x000000000234723e */ /* 0x000fe200000000ff */
[C---:B------:R-:W-:Y:S01]  /*8150*/  FFMA R7, R41.reuse, R42, R7 ;  /* 0x0000002a29077223 */ /* 0x040fe20000000007 */
[----:B------:R-:W-:Y:S02]  /*8160*/  HADD2.F32 R42, -RZ, R51.H1_H1 ;  /* 0x30000033ff2a7230 */ /* 0x000fe40000004100 */
[C---:B------:R-:W-:Y:S01]  /*8170*/  FMUL R6, R38.reuse, R10 ;  /* 0x0000000a26067220 */ /* 0x040fe20000400000 */
[C---:B------:R-:W-:Y:S01]  /*8180*/  FFMA R4, R41.reuse, R40, R4 ;  /* 0x0000002829047223 */ /* 0x040fe20000000004 */
[----:B------:R-:W-:Y:S01]  /*8190*/  FFMA R5, R41, R44, R5 ;  /* 0x0000002c29057223 */ /* 0x000fe20000000005 */
[----:B------:R-:W-:Y:S01]  /*81a0*/  F2FP.F16.F32.PACK_AB R53, R7, R3 ;  /* 0x000000030735723e */ /* 0x000fe200000000ff */
[----:B------:R-:W-:Y:S01]  /*81b0*/  FFMA R6, R41, R43, R6 ;  /* 0x0000002b29067223 */ /* 0x000fe20000000006 */
[C---:B------:R-:W-:Y:S01]  /*81c0*/  FMUL R11, R38.reuse, R11 ;  /* 0x0000000b260b7220 */ /* 0x040fe20000400000 */
[--C-:B------:R-:W-:Y:S01]  /*81d0*/  HADD2.F32 R40, -RZ, R56.reuse.H0_H0 ;  /* 0x20000038ff287230 */ /* 0x100fe20000004100 */
        /* <DEDUP_REMOVED lines=12> */
[----:B------:R3:W-:Y:S01]  /*82a0*/  STS.128 [R84+0x2000], R52 ;  /* 0x0020003454007388 */ /* 0x0007e20000000c00 */
[----:B------:R-:W-:Y:S01]  /*82b0*/  F2FP.F16.F32.PACK_AB R60, R9, R8 ;  /* 0x00000008093c723e */ /* 0x000fe200000000ff */
[C---:B------:R-:W-:Y:S01]  /*82c0*/  FFMA R10, R41.reuse, R43, R10 ;  /* 0x0000002b290a7223 */ /* 0x040fe2000000000a */
[--C-:B------:R-:W-:Y:S02]  /*82d0*/  HADD2.F32 R43, -RZ, R58.reuse.H0_H0 ;  /* 0x2000003aff2b7230 */ /* 0x100fe40000004100 */
[----:B------:R-:W-:Y:S01]  /*82e0*/  FFMA R15, R41, R40, R15 ;  /* 0x00000028290f7223 */ /* 0x000fe2000000000f */
[C---:B------:R-:W-:Y:S01]  /*82f0*/  FMUL R12, R38.reuse, R16 ;  /* 0x00000010260c7220 */ /* 0x040fe20000400000 */
[----:B------:R-:W-:Y:S02]  /*8300*/  HADD2.F32 R42, -RZ, R58.H1_H1 ;  /* 0x3000003aff2a7230 */ /* 0x000fe40000004100 */
[C---:B------:R-:W-:Y:S01]  /*8310*/  FMUL R13, R38.reuse, R17 ;  /* 0x00000011260d7220 */ /* 0x040fe20000400000 */
[C---:B------:R-:W-:Y:S01]  /*8320*/  FMUL R14, R38.reuse, R18 ;  /* 0x00000012260e7220 */ /* 0x040fe20000400000 */
[----:B------:R-:W-:Y:S01]  /*8330*/  F2FP.F16.F32.PACK_AB R61, R15, R10 ;  /* 0x0000000a0f3d723e */ /* 0x000fe200000000ff */
[C---:B------:R-:W-:Y:S01]  /*8340*/  FFMA R12, R41.reuse, R43, R12 ;  /* 0x0000002b290c7223 */ /* 0x040fe2000000000c */
[----:B------:R-:W-:Y:S02]  /*8350*/  HADD2.F32 R40, -RZ, R59.H1_H1 ;  /* 0x3000003bff287230 */ /* 0x000fe40000004100 */
[C---:B------:R-:W-:Y:S01]  /*8360*/  FFMA R13, R41.reuse, R42, R13 ;  /* 0x0000002a290d7223 */ /* 0x040fe2000000000d */
[C---:B------:R-:W-:Y:S01]  /*8370*/  FMUL R19, R38.reuse, R19 ;  /* 0x0000001326137220 */ /* 0x040fe20000400000 */
[--C-:B------:R-:W-:Y:S02]  /*8380*/  HADD2.F32 R43, -RZ, R64.reuse.H0_H0 ;  /* 0x20000040ff2b7230 */ /* 0x100fe40000004100 */
[C---:B------:R-:W-:Y:S01]  /*8390*/  FMUL R16, R38.reuse, R20 ;  /* 0x0000001426107220 */ /* 0x040fe20000400000 */
[----:B------:R-:W-:Y:S02]  /*83a0*/  HADD2.F32 R42, -RZ, R64.H1_H1 ;  /* 0x30000040ff2a7230 */ /* 0x000fe40000004100 */
[C---:B------:R-:W-:Y:S01]  /*83b0*/  FMUL R17, R38.reuse, R21 ;  /* 0x0000001526117220 */ /* 0x040fe20000400000 */
[C---:B------:R-:W-:Y:S01]  /*83c0*/  FFMA R14, R41.reuse, R45, R14 ;  /* 0x0000002d290e7223 */ /* 0x040fe2000000000e */
[C---:B------:R-:W-:Y:S01]  /*83d0*/  FFMA R19, R41.reuse, R40, R19 ;  /* 0x0000002829137223 */ /* 0x040fe20000000013 */
[--C-:B------:R-:W-:Y:S02]  /*83e0*/  HADD2.F32 R45, -RZ, R65.reuse.H0_H0 ;  /* 0x20000041ff2d7230 */ /* 0x100fe40000004100 */
[C---:B------:R-:W-:Y:S01]  /*83f0*/  FFMA R16, R41.reuse, R43, R16 ;  /* 0x0000002b29107223 */ /* 0x040fe20000000010 */
[C---:B------:R-:W-:Y:S01]  /*8400*/  FMUL R18, R38.reuse, R22 ;  /* 0x0000001626127220 */ /* 0x040fe20000400000 */
[----:B------:R-:W-:Y:S02]  /*8410*/  HADD2.F32 R40, -RZ, R65.H1_H1 ;  /* 0x30000041ff287230 */ /* 0x000fe40000004100 */
[C---:B------:R-:W-:Y:S01]  /*8420*/  FFMA R17, R41.reuse, R42, R17 ;  /* 0x0000002a29117223 */ /* 0x040fe20000000011 */
[C---:B------:R-:W-:Y:S01]  /*8430*/  FMUL R23, R38.reuse, R23 ;  /* 0x0000001726177220 */ /* 0x040fe20000400000 */
[--C-:B------:R-:W-:Y:S02]  /*8440*/  HADD2.F32 R42, -RZ, R66.reuse.H0_H0 ;  /* 0x20000042ff2a7230 */ /* 0x100fe40000004100 */
[C---:B------:R-:W-:Y:S01]  /*8450*/  FMUL R20, R38.reuse, R24 ;  /* 0x0000001826147220 */ /* 0x040fe20000400000 */
[C---:B------:R-:W-:Y:S01]  /*8460*/  FFMA R18, R41.reuse, R45, R18 ;  /* 0x0000002d29127223 */ /* 0x040fe20000000012 */
        /* <DEDUP_REMOVED lines=11> */
[----:B------:R-:W-:Y:S01]  /*8520*/  FFMA R27, R41, R42, R27 ;  /* 0x0000002a291b7223 */ /* 0x000fe2000000001b */
[C---:B------:R-:W-:Y:S01]  /*8530*/  FMUL R24, R38.reuse, R28 ;  /* 0x0000001c26187220 */ /* 0x040fe20000400000 */
[----:B------:R-:W-:Y:S02]  /*8540*/  HADD2.F32 R42, -RZ, R72.H1_H1 ;  /* 0x30000048ff2a7230 */ /* 0x000fe40000004100 */
[C---:B------:R-:W-:Y:S01]  /*8550*/  FMUL R25, R38.reuse, R29 ;  /* 0x0000001d26197220 */ /* 0x040fe20000400000 */
[--C-:B------:R-:W-:Y:S02]  /*8560*/  HADD2.F32 R43, -RZ, R73.reuse.H0_H0 ;  /* 0x20000049ff2b7230 */ /* 0x100fe40000004100 */
[C---:B------:R-:W-:Y:S01]  /*8570*/  FMUL R26, R38.reuse, R30 ;  /* 0x0000001e261a7220 */ /* 0x040fe20000400000 */
[----:B------:R-:W-:Y:S01]  /*8580*/  F2FP.F16.F32.PACK_AB R62, R13, R12 ;  /* 0x0000000c0d3e723e */ /* 0x000fe200000000ff */
[----:B------:R-:W-:Y:S01]  /*8590*/  FFMA R24, R41, R40, R24 ;  /* 0x0000002829187223 */ /* 0x000fe20000000018 */
[----:B------:R-:W-:Y:S01]  /*85a0*/  F2FP.F16.F32.PACK_AB R63, R19, R14 ;  /* 0x0000000e133f723e */ /* 0x000fe200000000ff */
[C---:B------:R-:W-:Y:S01]  /*85b0*/  FFMA R25, R41.reuse, R42, R25 ;  /* 0x0000002a29197223 */ /* 0x040fe20000000019 */
[C---:B------:R-:W-:Y:S01]  /*85c0*/  FFMA R26, R41.reuse, R43, R26 ;  /* 0x0000002b291a7223 */ /* 0x040fe2000000001a */
[----:B------:R-:W-:Y:S02]  /*85d0*/  HADD2.F32 R40, -RZ, R73.H1_H1 ;  /* 0x30000049ff287230 */ /* 0x000fe40000004100 */
[C---:B------:R-:W-:Y:S01]  /*85e0*/  FMUL R31, R38.reuse, R31 ;  /* 0x0000001f261f7220 */ /* 0x040fe20000400000 */
[----:B------:R4:W-:Y:S01]  /*85f0*/  STS.128 [R100+0x2010], R60 ;  /* 0x0020103c64007388 */ /* 0x0009e20000000c00 */
[--C-:B------:R-:W-:Y:S02]  /*8600*/  HADD2.F32 R43, -RZ, R74.reuse.H0_H0 ;  /* 0x2000004aff2b7230 */ /* 0x100fe40000004100 */
[C---:B------:R-:W-:Y:S01]  /*8610*/  FMUL R28, R38.reuse, R32 ;  /* 0x00000020261c7220 */ /* 0x040fe20000400000 */
[----:B------:R-:W-:Y:S02]  /*8620*/  HADD2.F32 R42, -RZ, R74.H1_H1 ;  /* 0x3000004aff2a7230 */ /* 0x000fe40000004100 */
[C---:B------:R-:W-:Y:S01]  /*8630*/  FMUL R29, R38.reuse, R33 ;  /* 0x00000021261d7220 */ /* 0x040fe20000400000 */
[--C-:B------:R-:W-:Y:S02]  /*8640*/  HADD2.F32 R45, -RZ, R75.reuse.H0_H0 ;  /* 0x2000004bff2d7230 */ /* 0x100fe40000004100 */
[C---:B------:R-:W-:Y:S01]  /*8650*/  FMUL R30, R38.reuse, R34 ;  /* 0x00000022261e7220 */ /* 0x040fe20000400000 */
[----:B------:R-:W-:Y:S02]  /*8660*/  HADD2.F32 R44, -RZ, R75.H1_H1 ;  /* 0x3000004bff2c7230 */ /* 0x000fe40000004100 */
[----:B------:R-:W-:Y:S01]  /*8670*/  FFMA R31, R41, R40, R31 ;  /* 0x00000028291f7223 */ /* 0x000fe2000000001f */
[----:B------:R-:W-:Y:S01]  /*8680*/  FMUL R35, R38, R35 ;  /* 0x0000002326237220 */ /* 0x000fe20000400000 */
[----:B---3--:R-:W-:Y:S01]  /*8690*/  F2FP.F16.F32.PACK_AB R52, R17, R16 ;  /* 0x000000101134723e */ /* 0x008fe200000000ff */
        /* <DEDUP_REMOVED lines=11> */
[----:B------:R-:W-:Y:S02]  /*8750*/  F2FP.F16.F32.PACK_AB R111, R35, R30 ;  /* 0x0000001e236f723e */ /* 0x000fe400000000ff */
[----:B-1----:R-:W-:Y:S03]  /*8760*/  @P6 PRMT R112, R107, 0x654, R112 ;  /* 0x000006546b706816 */ /* 0x002fe60000000070 */
[----:B------:R4:W-:Y:S01]  /*8770*/  STS.128 [R106+0x2030], R108 ;  /* 0x0020306c6a007388 */ /* 0x0009e20000000c00 */
[----:B------:R-:W-:Y:S01]  /*8780*/  @!PT LDS RZ, [RZ] ;  /* 0x00000000fffff984 */ /* 0x000fe20000000800 */
[----:B------:R-:W-:Y:S01]  /*8790*/  @!PT LDS RZ, [RZ] ;  /* 0x00000000fffff984 */ /* 0x000fe20000000800 */
[----:B------:R-:W-:Y:S01]  /*87a0*/  @!PT LDS RZ, [RZ] ;  /* 0x00000000fffff984 */ /* 0x000fe20000000800 */
[----:B------:R-:W-:Y:S01]  /*87b0*/  @!PT LDS RZ, [RZ] ;  /* 0x00000000fffff984 */ /* 0x000fe20000000800 */
[----:B------:R1:W-:Y:S07]  /*87c0*/  MEMBAR.ALL.CTA ;  /* 0x0000000000007992 */ /* 0x0003ee0000008000 */
[----:B-1----:R-:W1:Y:S02]  /*87d0*/  FENCE.VIEW.ASYNC.S ;  /* 0x00000000000073c6 */ /* 0x002e640000000000 */
[----:B-1----:R-:W-:Y:S06]  /*87e0*/  BAR.SYNC.DEFER_BLOCKING 0x1, 0x80 ;  /* 0x0042000000007b1d */ /* 0x002fec0000010000 */
[----:B------:R-:W-:Y:S05]  /*87f0*/  @P0 BRA `(.L_x_132) ;  /* 0x00000000002c0947 */ /* 0x000fea0003800000 */
[----:B------:R-:W1:Y:S01]  /*8800*/  LDCU.64 UR6, c[0x0][0x348] ;  /* 0x00006900ff0677ac */ /* 0x000e620008000a00 */
[----:B------:R-:W-:Y:S02]  /*8810*/  R2UR UR10, R102 ;  /* 0x00000000660a72ca */ /* 0x000fe400000e0000 */
[----:B------:R-:W-:Y:S01]  /*8820*/  R2UR UR11, R99 ;  /* 0x00000000630b72ca */ /* 0x000fe200000e0000 */
[----:B------:R-:W-:Y:S01]  /*8830*/  UIADD3 UR9, UPT, UPT, UR41, 0x20, URZ ;  /* 0x0000002029097890 */ /* 0x000fe2000fffe0ff */
[----:B------:R-:W-:Y:S01]  /*8840*/  R2UR UR12, R101 ;  /* 0x00000000650c72ca */ /* 0x000fe200000e0000 */
[----:B------:R-:W-:Y:S02]  /*8850*/  UIADD3 UR8, UPT, UPT, UR49, 0x2200, URZ ;  /* 0x0000220031087890 */ /* 0x000fe4000fffe0ff */
[----:B-1----:R-:W-:Y:S04]  /*8860*/  UIADD3 UR4, UP0, UPT, UR6, 0x680, URZ ;  /* 0x0000068006047890 */ /* 0x002fe8000ff1e0ff */
[----:B------:R-:W-:Y:S09]  /*8870*/  UIADD3.X UR5, UPT, UPT, URZ, UR7, URZ, UP0, !UPT ;  /* 0x00000007ff057290 */ /* 0x000ff200087fe4ff */
[----:B------:R1:W-:Y:S01]  /*8880*/  UTMASTG.4D.IM2COL [UR8], [UR4] ;  /* 0x00000008040073b5 */ /* 0x0003e20008058000 */
[----:B------:R0:W-:Y:S01]  /*8890*/  UTMACMDFLUSH ;  /* 0x00000000000079b7 */ /* 0x0001e20000000000 */
[----:B-1----:R-:W-:Y:S04]  /*88a0*/  DEPBAR.LE SB0, 0x1 ;  /* 0x000080400000791a */ /* 0x002fe80000000000 */
.L_x_132:
[----:B------:R-:W-:Y:S05]  /*88b0*/  BSYNC.RECONVERGENT B0 ;  /* 0x0000000000007941 */ /* 0x000fea0003800200 */
.L_x_131:
[----:B------:R-:W-:Y:S01]  /*88c0*/  BAR.SYNC.DEFER_BLOCKING 0x1, 0x80 ;  /* 0x0042000000007b1d */ /* 0x000fe20000010000 */
[----:B------:R-:W-:Y:S04]  /*88d0*/  UIADD3 UR4, UPT, UPT, UR50, 0x1, URZ ;  /* 0x0000000132047890 */ /* 0x000fe8000fffe0ff */
[----:B------:R-:W-:Y:S04]  /*88e0*/  UISETP.NE.AND UP0, UPT, UR4, 0x4, UPT ;  /* 0x000000040400788c */ /* 0x000fe8000bf05270 */
[----:B------:R-:W-:Y:S01]  /*88f0*/  USEL UR40, UR4, URZ, UP0 ;  /* 0x000000ff04287287 */ /* 0x000fe20008000000 */
[----:B------:R1:W-:Y:S01]  /*8900*/  @P6 SYNCS.ARRIVE.TRANS64.RED.A1T0 RZ, [R112+URZ], RZ ;  /* 0x000000ff70ff69a7 */ /* 0x0003e200081004ff */
[----:B------:R-:W-:Y:S01]  /*8910*/  BSSY B1, `(.L_x_133) ;  /* 0x0000017000017945 */ /* 0x000fe20003800000 */
[----:B------:R-:W3:Y:S02]  /*8920*/  @P6 SYNCS.PHASECHK.TRANS64.TRYWAIT P0, [R70+URZ+0x100], R69 ;  /* 0x00010045460065a7 */ /* 0x000ee400080011ff */
[----:B---3--:R-:W-:Y:S01]  /*8930*/  @P6 SEL R46, RZ, 0x1, !P0 ;  /* 0x00000001ff2e6807 */ /* 0x008fe20004000000 */
[----:B-1----:R-:W-:Y:S06]  /*8940*/  @!P6 BRA `(.L_x_134) ;  /* 0x00000000004ce947 */ /* 0x002fec0003800000 */
        /* <DEDUP_REMOVED lines=9> */
[----:B------:R-:W-:Y:S04]  /*89e0*/  SHF.L.U32 R5, R83, 0x1f, RZ ;  /* 0x0000001f53057819 */ /* 0x000fe800000006ff */
[----:B------:R-:W1:Y:S02]  /*89f0*/  SYNCS.PHASECHK.TRANS64.TRYWAIT P0, [R70+URZ+0x100], R5 ;  /* 0x00010005460075a7 */ /* 0x000e6400080011ff */
[----:B-1----:R-:W-:Y:S05]  /*8a00*/  @!P0 BRA `(.L_x_137) ;  /* 0x0000002800808947 */ /* 0x002fea0003800000 */
.L_x_136:
[----:B------:R-:W-:Y:S05]  /*8a10*/  BSYNC B0 ;  /* 0x0000000000007941 */ /* 0x000fea0003800000 */
.L_x_135:
[----:B------:R-:W-:Y:S02]  /*8a20*/  ISETP.NE.AND P0, PT, R68, RZ, PT ;  /* 0x000000ff4400720c */ /* 0x000fe40003f05270 */
[----:B------:R-:W-:Y:S11]  /*8a30*/  IADD3 R47, PT, PT, R47, 0x1, RZ ;  /* 0x000000012f2f7810 */ /* 0x000ff60007ffe0ff */
[----:B------:R3:W1:Y:S04]  /*8a40*/  @P0 LDS.128 R48, [R4] ;  /* 0x0000000004300984 */ /* 0x0006680000000c00 */
[----:B------:R3:W1:Y:S04]  /*8a50*/  @P0 LDS.128 R56, [R3+0x10] ;  /* 0x0000100003380984 */ /* 0x0006680000000c00 */
[----:B------:R3:W1:Y:S04]  /*8a60*/  @P0 LDS.128 R64, [R2+0x20] ;  /* 0x0000200002400984 */ /* 0x0006680000000c00 */
[----:B------:R3:W1:Y:S02]  /*8a70*/  @P0 LDS.128 R72, [R0+0x30] ;  /* 0x0000300000480984 */ /* 0x0006640000000c00 */
.L_x_134:
[----:B------:R-:W-:Y:S05]  /*8a80*/  BSYNC B1 ;  /* 0x0000000000017941 */ /* 0x000fea0003800000 */
.L_x_133:
[----:B---3--:R-:W-:Y:S05]  /*8a90*/  VIADD R3, R39, 0x40 ;  /* 0x0000004027037836 */ /* 0x008fea0000000000 */
[----:B------:R-:W-:Y:S04]  /*8aa0*/  SHF.R.U32.HI R3, RZ, 0x15, R3 ;  /* 0x00000015ff037819 */ /* 0x000fe80000011603 */
[----:B------:R-:W-:Y:S11]  /*8ab0*/  LOP3.LUT P0, RZ, R3, 0x3, R88, 0x48, !PT ;  /* 0x0000000303ff7812 */ /* 0x000ff60007804858 */
[----:B------:R-:W-:Y:S02]  /*8ac0*/  @!UPT UIADD3 URZ, UPT, UPT, URZ, URZ, URZ ;  /* 0x000000fffffff290 */ /* 0x000fe4000fffe0ff */
[----:B------:R-:W-:Y:S05]  /*8ad0*/  @!P0 BRA `(.L_x_138) ;  /* 0x0000000000408947 */ /* 0x000fea0003800000 */
[----:B------:R-:W1:Y:S01]  /*8ae0*/  LDCU.64 UR8, c[0x4][0x70] ;  /* 0x01000e00ff0877ac */ /* 0x000e620008000a00 */
[----:B------:R-:W-:Y:S01]  /*8af0*/  MOV R3, 0x0 ;  /* 0x0000000000037802 */ /* 0x000fe20000000f00 */
[----:B------:R-:W-:Y:S02]  /*8b00*/  HFMA2 R12, -RZ, RZ, 0, 5.9604644775390625e-08 ;  /* 0x00000001ff0c7431 */ /* 0x000fe400000001ff */
[----:B------:R-:W-:Y:S02]  /*8b10*/  IMAD.MOV.U32 R8, RZ, RZ, 0x192 ;  /* 0x00000192ff087424 */ /* 0x000fe400078e00ff */
[----:B------:R-:W-:Y:S01]  /*8b20*/  IMAD.MOV.U32 R13, RZ, RZ, RZ ;  /* 0x000000ffff0d7224 */ /* 0x000fe200078e00ff */
[----:B------:R-:W3:Y:S01]  /*8b30*/  LDCU.64 UR6, c[0x4][0x78] ;  /* 0x01000f00ff0677ac */ /* 0x000ee20008000a00 */
[----:B------:R-:W2:Y:S01]  /*8b40*/  LDC.64 R2, c[0x4][R3] ;  /* 0x0100000003027b82 */ /* 0x000ea20000000a00 */
[----:B------:R-:W5:Y:S01]  /*8b50*/  LDCU.64 UR4, c[0x4][0x10] ;  /* 0x01000200ff0477ac */ /* 0x000f620008000a00 */
[----:B-1----:R-:W-:Y:S01]  /*8b60*/  MOV R5, UR9 ;  /* 0x0000000900057c02 */ /* 0x002fe20008000f00 */
[----:B------:R-:W-:Y:S01]  /*8b70*/  IMAD.U32 R4, RZ, RZ, UR8 ;  /* 0x00000008ff047e24 */ /* 0x000fe2000f8e00ff */
[----:B---3--:R-:W-:Y:S01]  /*8b80*/  MOV R7, UR7 ;  /* 0x0000000700077c02 */ /* 0x008fe20008000f00 */
[----:B------:R-:W-:Y:S01]  /*8b90*/  IMAD.U32 R6, RZ, RZ, UR6 ;  /* 0x00000006ff067e24 */ /* 0x000fe2000f8e00ff */
[----:B-----5:R-:W-:Y:S01]  /*8ba0*/  MOV R11, UR5 ;  /* 0x00000005000b7c02 */ /* 0x020fe20008000f00 */
[----:B------:R-:W-:Y:S02]  /*8bb0*/  IMAD.U32 R10, RZ, RZ, UR4 ;  /* 0x00000004ff0a7e24 */ /* 0x000fe4000f8e00ff */
[----:B------:R-:W-:Y:S07]  /*8bc0*/  LEPC R20, `(.L_x_138) ;  /* 0x000000001014794e */ /* 0x000fee0000000000 */
[----:B--2-4-:R-:W-:Y:S05]  /*8bd0*/  CALL.ABS.NOINC R2 ;  /* 0x0000000002007343 */ /* 0x014fea0003c00000 */
.L_x_138:
[----:B------:R-:W-:Y:S05]  /*8be0*/  WARPSYNC.ALL ;  /* 0x0000000000007948 */ /* 0x000fea0003800000 */
[----:B------:R-:W-:Y:S01]  /*8bf0*/  R2UR UR4, R39 ;  /* 0x00000000270472ca */ /* 0x000fe200000e0000 */
[--C-:B-1----:R-:W-:Y:S01]  /*8c00*/  HADD2.F32 R40, -RZ, R48.reuse.H0_H0 ;  /* 0x20000030ff287230 */ /* 0x102fe20000004100 */
[----:B------:R-:W-:Y:S01]  /*8c10*/  ISETP.NE.AND P6, PT, R104, RZ, PT ;  /* 0x000000ff6800720c */ /* 0x000fe20003fc5270 */
[----:B------:R-:W-:Y:S01]  /*8c20*/  HADD2.F32 R43, -RZ, R48.H1_H1 ;  /* 0x30000030ff2b7230 */ /* 0x000fe20000004100 */
[----:B------:R-:W-:Y:S01]  /*8c30*/  ISETP.NE.AND P0, PT, R86, RZ, PT ;  /* 0x000000ff5600720c */ /* 0x000fe20003f05270 */
[----:B------:R-:W-:Y:S01]  /*8c40*/  HADD2.F32 R42, -RZ, R49.H0_H0 ;  /* 0x20000031ff2a7230 */ /* 0x000fe20000004100 */
[----:B------:R-:W-:Y:S01]  /*8c50*/  MOV R69, UR40 ;  /* 0x0000002800457c02 */ /* 0x000fe20008000f00 */
[--C-:B------:R-:W-:Y:S01]  /*8c60*/  HADD2.F32 R45, -RZ, R51.reuse.H0_H0 ;  /* 0x20000033ff2d7230 */ /* 0x100fe20000004100 */
[----:B------:R-:W-:Y:S01]  /*8c70*/  BSSY.RECONVERGENT B0, `(.L_x_139) ;  /* 0x000008a000007945 */ /* 0x000fe20003800200 */
[----:B------:R-:W-:Y:S04]  /*8c80*/  HADD2.F32 R44, -RZ, R51.H1_H1 ;  /* 0x30000033ff2c7230 */ /* 0x000fe80000004100 */
[----:B------:R-:W1:Y:S02]  /*8c90*/  LDTM.x32 R4, tmem[UR4+0x40] ;  /* 0x00004004000479ee */ /* 0x000e6400082c0000 */
[----:B------:R-:W-:Y:S02]  /*8ca0*/  @P6 LEA R69, R69, UR49, 0x3 ;  /* 0x0000003145456c11 */ /* 0x000fe4000f8e18ff */
[----:B------:R-:W-:Y:S02]  /*8cb0*/  @P6 SHF.L.U32 R112, R83, 0x1f, RZ ;  /* 0x0000001f53706819 */ /* 0x000fe400000006ff */
[----:B------:R-:W-:Y:S02]  /*8cc0*/  @P6 IADD3 R70, PT, PT, R69, 0x120, RZ ;  /* 0x0000012045466810 */ /* 0x000fe40007ffe0ff */
[----:B------:R-:W-:Y:S02]  /*8cd0*/  LEA R69, R47, UR49, 0x3 ;  /* 0x000000312f457c11 */ /* 0x000fe4000f8e18ff */
[----:B------:R-:W-:Y:S01]  /*8ce0*/  @P6 PRMT R70, R107, 0x654, R70 ;  /* 0x000006546b466816 */ /* 0x000fe20000000046 */
[C---:B-1----:R-:W-:Y:S01]  /*8cf0*/  FMUL R0, R38.reuse, R4 ;  /* 0x0000000426007220 */ /* 0x042fe20000400000 */
[C---:B------:R-:W-:Y:S01]  /*8d00*/  FMUL R2, R38.reuse, R5 ;  /* 0x0000000526027220 */ /* 0x040fe20000400000 */
[C---:B------:R-:W-:Y:S01]  /*8d10*/  FMUL R3, R38.reuse, R6 ;  /* 0x0000000626037220 */ /* 0x040fe20000400000 */
[C---:B------:R-:W-:Y:S01]  /*8d20*/  FMUL R7, R38.reuse, R7 ;  /* 0x0000000726077220 */ /* 0x040fe20000400000 */
[C---:B------:R-:W-:Y:S01]  /*8d30*/  FFMA R0, R41.reuse, R40, R0 ;  /* 0x0000002829007223 */ /* 0x040fe20000000000 */
[----:B------:R-:W-:Y:S02]  /*8d40*/  HADD2.F32 R40, -RZ, R49.H1_H1 ;  /* 0x30000031ff287230 */ /* 0x000fe40000004100 */
[C---:B------:R-:W-:Y:S01]  /*8d50*/  FFMA R2, R41.reuse, R43, R2 ;  /* 0x0000002b29027223 */ /* 0x040fe20000000002 */
[C---:B------:R-:W-:Y:S01]  /*8d60*/  FFMA R3, R41.reuse, R42, R3 ;  /* 0x0000002a29037223 */ /* 0x040fe20000000003 */
[--C-:B------:R-:W-:Y:S02]  /*8d70*/  HADD2.F32 R43, -RZ, R50.reuse.H0_H0 ;  /* 0x20000032ff2b7230 */ /* 0x100fe40000004100 */
[----:B------:R-:W-:Y:S01]  /*8d80*/  FMUL R4, R38, R8 ;  /* 0x0000000826047220 */ /* 0x000fe20000400000 */
[----:B------:R-:W-:Y:S01]  /*8d90*/  HADD2.F32 R42, -RZ, R50.H1_H1 ;  /* 0x30000032ff2a7230 */ /* 0x000fe20000004100 */
[----:B----4-:R-:W-:Y:S01]  /*8da0*/  F2FP.F16.F32.PACK_AB R60, R2, R0 ;  /* 0x00000000023c723e */ /* 0x010fe200000000ff */
[C---:B------:R-:W-:Y:S01]  /*8db0*/  FFMA R7, R41.reuse, R40, R7 ;  /* 0x0000002829077223 */ /* 0x040fe20000000007 */
[----:B------:R-:W-:Y:S01]  /*8dc0*/  FFMA R4, R41, R43, R4 ;  /* 0x0000002b29047223 */ /* 0x000fe20000000004 */
[C---:B------:R-:W-:Y:S01]  /*8dd0*/  FMUL R5, R38.reuse, R9 ;  /* 0x0000000926057220 */ /* 0x040fe20000400000 */
[C---:B------:R-:W-:Y:S01]  /*8de0*/  FMUL R6, R38.reuse, R10 ;  /* 0x0000000a26067220 */ /* 0x040fe20000400000 */
[C---:B------:R-:W-:Y:S01]  /*8df0*/  FMUL R11, R38.reuse, R11 ;  /* 0x0000000b260b7220 */ /* 0x040fe20000400000 */
[--C-:B------:R-:W-:Y:S01]  /*8e00*/  HADD2.F32 R40, -RZ, R56.reuse.H0_H0 ;  /* 0x20000038ff287230 */ /* 0x100fe20000004100 */
[----:B------:R-:W-:Y:S01]  /*8e10*/  F2FP.F16.F32.PACK_AB R61, R7, R3 ;  /* 0x00000003073d723e */ /* 0x000fe200000000ff */
[C---:B------:R-:W-:Y:S01]  /*8e20*/  FFMA R5, R41.reuse, R42, R5 ;  /* 0x0000002a29057223 */ /* 0x040fe20000000005 */
[C---:B------:R-:W-:Y:S01]  /*8e30*/  FFMA R6, R41.reuse, R45, R6 ;  /* 0x0000002d29067223 */ /* 0x040fe20000000006 */
[----:B------:R-:W-:Y:S01]  /*8e40*/  FFMA R11, R41, R44, R11 ;  /* 0x0000002c290b7223 */ /* 0x000fe2000000000b */
[C---:B------:R-:W-:Y:S01]  /*8e50*/  FMUL R8, R38.reuse, R12 ;  /* 0x0000000c26087220 */ /* 0x040fe20000400000 */
[----:B------:R-:W-:Y:S01]  /*8e60*/  HADD2.F32 R42, -RZ, R56.H1_H1 ;  /* 0x30000038ff2a7230 */ /* 0x000fe20000004100 */
[----:B------:R-:W-:Y:S01]  /*8e70*/  F2FP.F16.F32.PACK_AB R62, R5, R4 ;  /* 0x00000004053e723e */ /* 0x000fe200000000ff */
[C---:B------:R-:W-:Y:S01]  /*8e80*/  FMUL R9, R38.reuse, R13 ;  /* 0x0000000d26097220 */ /* 0x040fe20000400000 */
[----:B------:R-:W-:Y:S01]  /*8e90*/  F2FP.F16.F32.PACK_AB R63, R11, R6 ;  /* 0x000000060b3f723e */ /* 0x000fe200000000ff */
[C---:B------:R-:W-:Y:S01]  /*8ea0*/  FFMA R8, R41.reuse, R40, R8 ;  /* 0x0000002829087223 */ /* 0x040fe20000000008 */
[--C-:B------:R-:W-:Y:S02]  /*8eb0*/  HADD2.F32 R43, -RZ, R57.reuse.H0_H0 ;  /* 0x20000039ff2b7230 */ /* 0x100fe40000004100 */
[----:B------:R-:W-:Y:S01]  /*8ec0*/  FFMA R9, R41, R42, R9 ;  /* 0x0000002a29097223 */ /* 0x000fe20000000009 */
[C---:B------:R-:W-:Y:S01]  /*8ed0*/  FMUL R10, R38.reuse, R14 ;  /* 0x0000000e260a7220 */ /* 0x040fe20000400000 */
[----:B------:R1:W-:Y:S01]  /*8ee0*/  STS.128 [R84+0x4000], R60 ;  /* 0x0040003c54007388 */ /* 0x0003e20000000c00 */
[----:B------:R-:W-:Y:S02]  /*8ef0*/  HADD2.F32 R40, -RZ, R57.H1_H1 ;  /* 0x30000039ff287230 */ /* 0x000fe40000004100 */
[C---:B------:R-:W-:Y:S01]  /*8f00*/  FMUL R15, R38.reuse, R15 ;  /* 0x0000000f260f7220 */ /* 0x040fe20000400000 */
        /* <DEDUP_REMOVED lines=14> */
[C---:B------:R-:W-:Y:S01]  /*8ff0*/  FMUL R16, R38.reuse, R20 ;  /* 0x0000001426107220 */ /* 0x040fe20000400000 */
[C---:B------:R-:W-:Y:S01]  /*9000*/  FFMA R14, R41.reuse, R43, R14 ;  /* 0x0000002b290e7223 */ /* 0x040fe2000000000e */
[--C-:B------:R-:W-:Y:S02]  /*9010*/  HADD2.F32 R43, -RZ, R64.reuse.H0_H0 ;  /* 0x20000040ff2b7230 */ /* 0x100fe40000004100 */
        /* <DEDUP_REMOVED lines=22> */
[----:B------:R-:W-:Y:S01]  /*9180*/  FFMA R27, R41, R42, R27 ;  /* 0x0000002a291b7223 */ /* 0x000fe2000000001b */
[--C-:B------:R-:W-:Y:S02]  /*9190*/  HADD2.F32 R40, -RZ, R72.reuse.H0_H0 ;  /* 0x20000048ff287230 */ /* 0x100fe40000004100 */
        /* <DEDUP_REMOVED lines=22> */
[----:B-1----:R-:W-:Y:S01]  /*9300*/  F2FP.F16.F32.PACK_AB R60, R17, R16 ;  /* 0x00000010113c723e */ /* 0x002fe200000000ff */
        /* <DEDUP_REMOVED lines=32> */
.L_x_140:
[----:B------:R-:W-:Y:S05]  /*9510*/  BSYNC.RECONVERGENT B0 ;  /* 0x0000000000007941 */ /* 0x000fea0003800200 */
.L_x_139:
[----:B------:R-:W-:Y:S01]  /*9520*/  BAR.SYNC.DEFER_BLOCKING 0x1, 0x80 ;  /* 0x0042000000007b1d */ /* 0x000fe20000010000 */
[----:B------:R-:W-:Y:S04]  /*9530*/  UIADD3 UR4, UPT, UPT, UR40, 0x1, URZ ;  /* 0x0000000128047890 */ /* 0x000fe8000fffe0ff */
[----:B------:R-:W-:Y:S04]  /*9540*/  UISETP.NE.AND UP0, UPT, UR4, 0x4, UPT ;  /* 0x000000040400788c */ /* 0x000fe8000bf05270 */
[----:B------:R-:W-:Y:S01]  /*9550*/  USEL UR50, UR4, URZ, UP0 ;  /* 0x000000ff04327287 */ /* 0x000fe20008000000 */
[----:B------:R1:W-:Y:S01]  /*9560*/  @P6 SYNCS.ARRIVE.TRANS64.RED.A1T0 RZ, [R70+URZ], RZ ;  /* 0x000000ff46ff69a7 */ /* 0x0003e200081004ff */
[----:B------:R-:W-:Y:S01]  /*9570*/  BSSY B1, `(.L_x_141) ;  /* 0x0000017000017945 */ /* 0x000fe20003800000 */
[----:B------:R-:W4:Y:S02]  /*9580*/  @P6 SYNCS.PHASECHK.TRANS64.TRYWAIT P0, [R69+URZ+0x100], R112 ;  /* 0x00010070450065a7 */ /* 0x000f2400080011ff */
[----:B----4-:R-:W-:Y:S01]  /*9590*/  @P6 SEL R46, RZ, 0x1, !P0 ;  /* 0x00000001ff2e6807 */ /* 0x010fe20004000000 */
        /* <DEDUP_REMOVED lines=13> */
.L_x_144:
[----:B------:R-:W-:Y:S05]  /*9670*/  BSYNC B0 ;  /* 0x0000000000007941 */ /* 0x000fea0003800000 */
.L_x_143:
[----:B------:R-:W-:Y:S11]  /*9680*/  ISETP.NE.AND P0, PT, R68, RZ, PT ;  /* 0x000000ff4400720c */ /* 0x000ff60003f05270 */
[----:B------:R-:W-:Y:S02]  /*9690*/  @!UPT UIADD3 URZ, UPT, UPT, URZ, URZ, URZ ;  /* 0x000000fffffff290 */ /* 0x000fe4000fffe0ff */
[----:B------:R4:W1:Y:S04]  /*96a0*/  @P0 LDS.128 R48, [R3] ;  /* 0x0000000003300984 */ /* 0x0008680000000c00 */
[----:B------:R4:W1:Y:S04]  /*96b0*/  @P0 LDS.128 R56, [R2+0x10] ;  /* 0x0000100002380984 */ /* 0x0008680000000c00 */
[----:B------:R4:W1:Y:S04]  /*96c0*/  @P0 LDS.128 R64, [R0+0x20] ;  /* 0x0000200000400984 */ /* 0x0008680000000c00 */
[----:B------:R4:W1:Y:S02]  /*96d0*/  @P0 LDS.128 R72, [R47+0x30] ;  /* 0x000030002f480984 */ /* 0x0008640000000c00 */
.L_x_142:
[----:B------:R-:W-:Y:S05]  /*96e0*/  BSYNC B1 ;  /* 0x0000000000017941 */ /* 0x000fea0003800000 */
.L_x_141:
[----:B----4-:R-:W-:Y:S05]  /*96f0*/  VIADD R3, R39, 0x60 ;  /* 0x0000006027037836 */ /* 0x010fea0000000000 */
[----:B------:R-:W-:Y:S04]  /*9700*/  SHF.R.U32.HI R3, RZ, 0x15, R3 ;  /* 0x00000015ff037819 */ /* 0x000fe80000011603 */
[----:B------:R-:W-:Y:S11]  /*9710*/  LOP3.LUT P0, RZ, R3, 0x3, R88, 0x48, !PT ;  /* 0x0000000303ff7812 */ /* 0x000ff60007804858 */
[----:B------:R-:W-:Y:S02]  /*9720*/  @!UPT UIADD3 URZ, UPT, UPT, URZ, URZ, URZ ;  /* 0x000000fffffff290 */ /* 0x000fe4000fffe0ff */
[----:B------:R-:W-:Y:S05]  /*9730*/  @!P0 BRA `(.L_x_146) ;  /* 0x0000000000408947 */ /* 0x000fea0003800000 */
[----:B------:R-:W4:Y:S01]  /*9740*/  LDCU.64 UR8, c[0x4][0x70] ;  /* 0x01000e00ff0877ac */ /* 0x000f220008000a00 */
[----:B------:R-:W-:Y:S01]  /*9750*/  MOV R3, 0x0 ;  /* 0x0000000000037802 */ /* 0x000fe20000000f00 */
[----:B------:R-:W-:Y:S02]  /*9760*/  HFMA2 R12, -RZ, RZ, 0, 5.9604644775390625e-08 ;  /* 0x00000001ff0c7431 */ /* 0x000fe400000001ff */
[----:B------:R-:W-:Y:S02]  /*9770*/  IMAD.MOV.U32 R8, RZ, RZ, 0x192 ;  /* 0x00000192ff087424 */ /* 0x000fe400078e00ff */
[----:B------:R-:W-:Y:S01]  /*9780*/  IMAD.MOV.U32 R13, RZ, RZ, RZ ;  /* 0x000000ffff0d7224 */ /* 0x000fe200078e00ff */
[----:B------:R-:W5:Y:S01]  /*9790*/  LDCU.64 UR6, c[0x4][0x78] ;  /* 0x01000f00ff0677ac */ /* 0x000f620008000a00 */
[----:B------:R-:W2:Y:S01]  /*97a0*/  LDC.64 R2, c[0x4][R3] ;  /* 0x0100000003027b82 */ /* 0x000ea20000000a00 */
[----:B------:R-:W3:Y:S01]  /*97b0*/  LDCU.64 UR4, c[0x4][0x10] ;  /* 0x01000200ff0477ac */ /* 0x000ee20008000a00 */
[----:B----4-:R-:W-:Y:S01]  /*97c0*/  MOV R5, UR9 ;  /* 0x0000000900057c02 */ /* 0x010fe20008000f00 */
[----:B-1----:R-:W-:Y:S01]  /*97d0*/  IMAD.U32 R4, RZ, RZ, UR8 ;  /* 0x00000008ff047e24 */ /* 0x002fe2000f8e00ff */
[----:B-----5:R-:W-:Y:S01]  /*97e0*/  MOV R7, UR7 ;  /* 0x0000000700077c02 */ /* 0x020fe20008000f00 */
[----:B------:R-:W-:Y:S01]  /*97f0*/  IMAD.U32 R6, RZ, RZ, UR6 ;  /* 0x00000006ff067e24 */ /* 0x000fe2000f8e00ff */
[----:B---3--:R-:W-:Y:S01]  /*9800*/  MOV R11, UR5 ;  /* 0x00000005000b7c02 */ /* 0x008fe20008000f00 */
[----:B------:R-:W-:Y:S02]  /*9810*/  IMAD.U32 R10, RZ, RZ, UR4 ;  /* 0x00000004ff0a7e24 */ /* 0x000fe4000f8e00ff */
[----:B------:R-:W-:Y:S07]  /*9820*/  LEPC R20, `(.L_x_146) ;  /* 0x000000001014794e */ /* 0x000fee0000000000 */
[----:B--2---:R-:W-:Y:S05]  /*9830*/  CALL.ABS.NOINC R2 ;  /* 0x0000000002007343 */ /* 0x004fea0003c00000 */
.L_x_146:
[----:B------:R-:W-:Y:S01]  /*9840*/  ISETP.NE.AND P0, PT, R86, RZ, PT ;  /* 0x000000ff5600720c */ /* 0x000fe20003f05270 */
[----:B------:R-:W-:Y:S05]  /*9850*/  WARPSYNC.ALL ;  /* 0x0000000000007948 */ /* 0x000fea0003800000 */
[----:B------:R-:W-:Y:S01]  /*9860*/  R2UR UR4, R39 ;  /* 0x00000000270472ca */ /* 0x000fe200000e0000 */
[--C-:B-1----:R-:W-:Y:S01]  /*9870*/  HADD2.F32 R40, -RZ, R48.reuse.H0_H0 ;  /* 0x20000030ff287230 */ /* 0x102fe20000004100 */
[----:B------:R-:W-:Y:S01]  /*9880*/  IADD3 R105, PT, PT, R105, 0x170, RZ ;  /* 0x0000017069697810 */ /* 0x000fe20007ffe0ff */
[----:B------:R-:W-:Y:S01]  /*9890*/  HADD2.F32 R42, -RZ, R48.H1_H1 ;  /* 0x30000030ff2a7230 */ /* 0x000fe20000004100 */
[----:B------:R-:W-:Y:S01]  /*98a0*/  BSSY.RECONVERGENT B0, `(.L_x_147) ;  /* 0x000008a000007945 */ /* 0x000fe20003800200 */
[--C-:B------:R-:W-:Y:S01]  /*98b0*/  HADD2.F32 R43, -RZ, R49.reuse.H0_H0 ;  /* 0x20000031ff2b7230 */ /* 0x100fe20000004100 */
[----:B------:R-:W-:Y:S01]  /*98c0*/  LOP3.LUT R105, R105, 0xfefffff8, RZ, 0xc0, !PT ;  /* 0xfefffff869697812 */ /* 0x000fe200078ec0ff */
[----:B------:R-:W-:Y:S02]  /*98d0*/  HADD2.F32 R44, -RZ, R49.H1_H1 ;  /* 0x30000031ff2c7230 */ /* 0x000fe40000004100 */
[--C-:B------:R-:W-:Y:S02]  /*98e0*/  HADD2.F32 R45, -RZ, R50.reuse.H0_H0 ;  /* 0x20000032ff2d7230 */ /* 0x100fe40000004100 */
[----:B------:R-:W-:Y:S02]  /*98f0*/  HADD2.F32 R46, -RZ, R50.H1_H1 ;  /* 0x30000032ff2e7230 */ /* 0x000fe40000004100 */
[----:B------:R-:W1:Y:S01]  /*9900*/  LDTM.x32 R4, tmem[UR4+0x60] ;  /* 0x00006004000479ee */ /* 0x000e6200082c0000 */
[----:B------:R-:W-:Y:S01]  /*9910*/  NOP ;  /* 0x0000000000007918 */ /* 0x000fe20000000000 */
[----:B-1----:R1:W-:Y:S01]  /*9920*/  SYNCS.ARRIVE.TRANS64.RED.A1T0 RZ, [R105+URZ], RZ ;  /* 0x000000ff69ff79a7 */ /* 0x0023e200081004ff */
[--C-:B------:R-:W-:Y:S02]  /*9930*/  HADD2.F32 R47, -RZ, R51.reuse.H0_H0 ;  /* 0x20000033ff2f7230 */ /* 0x100fe40000004100 */
[----:B------:R-:W-:Y:S02]  /*9940*/  HADD2.F32 R48, -RZ, R51.H1_H1 ;  /* 0x30000033ff307230 */ /* 0x000fe40000004100 */
[--C-:B------:R-:W-:Y:S02]  /*9950*/  HADD2.F32 R49, -RZ, R56.reuse.H0_H0 ;  /* 0x20000038ff317230 */ /* 0x100fe40000004100 */
[----:B------:R-:W-:Y:S02]  /*9960*/  HADD2.F32 R51, -RZ, R56.H1_H1 ;  /* 0x30000038ff337230 */ /* 0x000fe40000004100 */
[--C-:B------:R-:W-:Y:S02]  /*9970*/  HADD2.F32 R50, -RZ, R57.reuse.H0_H0 ;  /* 0x20000039ff327230 */ /* 0x100fe40000004100 */
[----:B---3--:R-:W-:Y:S02]  /*9980*/  HADD2.F32 R52, -RZ, R57.H1_H1 ;  /* 0x30000039ff347230 */ /* 0x008fe40000004100 */
[--C-:B------:R-:W-:Y:S02]  /*9990*/  HADD2.F32 R53, -RZ, R58.reuse.H0_H0 ;  /* 0x2000003aff357230 */ /* 0x100fe40000004100 */
[----:B------:R-:W-:Y:S02]  /*99a0*/  HADD2.F32 R54, -RZ, R58.H1_H1 ;  /* 0x3000003aff367230 */ /* 0x000fe40000004100 */
[--C-:B------:R-:W-:Y:S02]  /*99b0*/  HADD2.F32 R55, -RZ, R59.reuse.H0_H0 ;  /* 0x2000003bff377230 */ /* 0x100fe40000004100 */
[----:B------:R-:W-:Y:S02]  /*99c0*/  HADD2.F32 R56, -RZ, R59.H1_H1 ;  /* 0x3000003bff387230 */ /* 0x000fe40000004100 */
[--C-:B------:R-:W-:Y:S02]  /*99d0*/  HADD2.F32 R57, -RZ, R64.reuse.H0_H0 ;  /* 0x20000040ff397230 */ /* 0x100fe40000004100 */
[C---:B------:R-:W-:Y:S01]  /*99e0*/  FMUL R4, R38.reuse, R4 ;  /* 0x0000000426047220 */ /* 0x040fe20000400000 */
[C---:B------:R-:W-:Y:S01]  /*99f0*/  FMUL R5, R38.reuse, R5 ;  /* 0x0000000526057220 */ /* 0x040fe20000400000 */
[C---:B------:R-:W-:Y:S01]  /*9a00*/  FMUL R6, R38.reuse, R6 ;  /* 0x0000000626067220 */ /* 0x040fe20000400000 */
[C---:B------:R-:W-:Y:S01]  /*9a10*/  FMUL R7, R38.reuse, R7 ;  /* 0x0000000726077220 */ /* 0x040fe20000400000 */
[C---:B------:R-:W-:Y:S01]  /*9a20*/  FFMA R4, R41.reuse, R40, R4 ;  /* 0x0000002829047223 */ /* 0x040fe20000000004 */
[C---:B------:R-:W-:Y:S01]  /*9a30*/  FFMA R5, R41.reuse, R42, R5 ;  /* 0x0000002a29057223 */ /* 0x040fe20000000005 */
[C---:B------:R-:W-:Y:S01]  /*9a40*/  FFMA R6, R41.reuse, R43, R6 ;  /* 0x0000002b29067223 */ /* 0x040fe20000000006 */
[----:B------:R-:W-:Y:S01]  /*9a50*/  FFMA R7, R41, R44, R7 ;  /* 0x0000002c29077223 */ /* 0x000fe20000000007 */
[C---:B------:R-:W-:Y:S01]  /*9a60*/  FMUL R8, R38.reuse, R8 ;  /* 0x0000000826087220 */ /* 0x040fe20000400000 */
[C---:B------:R-:W-:Y:S01]  /*9a70*/  FMUL R9, R38.reuse, R9 ;  /* 0x0000000926097220 */ /* 0x040fe20000400000 */
[----:B------:R-:W-:Y:S01]  /*9a80*/  F2FP.F16.F32.PACK_AB R108, R5, R4 ;  /* 0x00000004056c723e */ /* 0x000fe200000000ff */
[C---:B------:R-:W-:Y:S01]  /*9a90*/  FMUL R10, R38.reuse, R10 ;  /* 0x0000000a260a7220 */ /* 0x040fe20000400000 */
[----:B------:R-:W-:Y:S01]  /*9aa0*/  F2FP.F16.F32.PACK_AB R109, R7, R6 ;  /* 0x00000006076d723e */ /* 0x000fe200000000ff */
[C---:B------:R-:W-:Y:S01]  /*9ab0*/  FFMA R8, R41.reuse, R45, R8 ;  /* 0x0000002d29087223 */ /* 0x040fe20000000008 */
[C---:B------:R-:W-:Y:S01]  /*9ac0*/  FFMA R9, R41.reuse, R46, R9 ;  /* 0x0000002e29097223 */ /* 0x040fe20000000009 */
[----:B------:R-:W-:Y:S01]  /*9ad0*/  FFMA R10, R41, R47, R10 ;  /* 0x0000002f290a7223 */ /* 0x000fe2000000000a */
[C---:B------:R-:W-:Y:S01]  /*9ae0*/  FMUL R11, R38.reuse, R11 ;  /* 0x0000000b260b7220 */ /* 0x040fe20000400000 */
[C---:B------:R-:W-:Y:S01]  /*9af0*/  FMUL R0, R38.reuse, R12 ;  /* 0x0000000c26007220 */ /* 0x040fe20000400000 */
[C---:B------:R-:W-:Y:S01]  /*9b00*/  FMUL R2, R38.reuse, R13 ;  /* 0x0000000d26027220 */ /* 0x040fe20000400000 */
[----:B------:R-:W-:Y:S01]  /*9b10*/  F2FP.F16.F32.PACK_AB R110, R9, R8 ;  /* 0x00000008096e723e */ /* 0x000fe200000000ff */
[C---:B------:R-:W-:Y:S01]  /*9b20*/  FFMA R11, R41.reuse, R48, R11 ;  /* 0x00000030290b7223 */ /* 0x040fe2000000000b */
[C---:B------:R-:W-:Y:S01]  /*9b30*/  FFMA R0, R41.reuse, R49, R0 ;  /* 0x0000003129007223 */ /* 0x040fe20000000000 */
[C---:B------:R-:W-:Y:S01]  /*9b40*/  FFMA R2, R41.reuse, R51, R2 ;  /* 0x0000003329027223 */ /* 0x040fe20000000002 */
[C---:B------:R-:W-:Y:S01]  /*9b50*/  FMUL R3, R38.reuse, R14 ;  /* 0x0000000e26037220 */ /* 0x040fe20000400000 */
[C---:B------:R-:W-:Y:S01]  /*9b60*/  FMUL R15, R38.reuse, R15 ;  /* 0x0000000f260f7220 */ /* 0x040fe20000400000 */
[C---:B------:R-:W-:Y:S01]  /*9b70*/  FMUL R12, R38.reuse, R16 ;  /* 0x00000010260c7220 */ /* 0x040fe20000400000 */
[C---:B------:R-:W-:Y:S01]  /*9b80*/  FMUL R13, R38.reuse, R17 ;  /* 0x00000011260d7220 */ /* 0x040fe20000400000 */
[C---:B------:R-:W-:Y:S01]  /*9b90*/  FFMA R3, R41.reuse, R50, R3 ;  /* 0x0000003229037223 */ /* 0x040fe20000000003 */
[C---:B------:R-:W-:Y:S01]  /*9ba0*/  FMUL R14, R38.reuse, R18 ;  /* 0x00000012260e7220 */ /* 0x040fe20000400000 */
[----:B------:R-:W-:Y:S01]  /*9bb0*/  FFMA R15, R41, R52, R15 ;  /* 0x00000034290f7223 */ /* 0x000fe2000000000f */
[C---:B------:R-:W-:Y:S01]  /*9bc0*/  FMUL R19, R38.reuse, R19 ;  /* 0x0000001326137220 */ /* 0x040fe20000400000 */
[----:B------:R-:W-:Y:S01]  /*9bd0*/  F2FP.F16.F32.PACK_AB R111, R11, R10 ;  /* 0x0000000a0b6f723e */ /* 0x000fe200000000ff */
[C---:B------:R-:W-:Y:S01]  /*9be0*/  FFMA R12, R41.reuse, R53, R12 ;  /* 0x00000035290c7223 */ /* 0x040fe2000000000c */
[----:B------:R-:W-:Y:S02]  /*9bf0*/  HADD2.F32 R58, -RZ, R64.H1_H1 ;  /* 0x30000040ff3a7230 */ /* 0x000fe40000004100 */
[C---:B------:R-:W-:Y:S01]  /*9c00*/  FMUL R16, R38.reuse, R20 ;  /* 0x0000001426107220 */ /* 0x040fe20000400000 */
[C---:B------:R-:W-:Y:S01]  /*9c10*/  FFMA R13, R41.reuse, R54, R13 ;  /* 0x00000036290d7223 */ /* 0x040fe2000000000d */
[----:B------:R1:W-:Y:S01]  /*9c20*/  STS.128 [R84+0x6000], R108 ;  /* 0x0060006c54007388 */ /* 0x0003e20000000c00 */
[--C-:B------:R-:W-:Y:S02]  /*9c30*/  HADD2.F32 R59, -RZ, R65.reuse.H0_H0 ;  /* 0x20000041ff3b7230 */ /* 0x100fe40000004100 */
[C---:B------:R-:W-:Y:S01]  /*9c40*/  FMUL R17, R38.reuse, R21 ;  /* 0x0000001526117220 */ /* 0x040fe20000400000 */
[C---:B------:R-:W-:Y:S01]  /*9c50*/  FFMA R14, R41.reuse, R55, R14 ;  /* 0x00000037290e7223 */ /* 0x040fe2000000000e */
[----:B------:R-:W-:Y:S02]  /*9c60*/  HADD2.F32 R60, -RZ, R65.H1_H1 ;  /* 0x30000041ff3c7230 */ /* 0x000fe40000004100 */
[C---:B------:R-:W-:Y:S01]  /*9c70*/  FMUL R18, R38.reuse, R22 ;  /* 0x0000001626127220 */ /* 0x040fe20000400000 */
[C---:B------:R-:W-:Y:S01]  /*9c80*/  FFMA R19, R41.reuse, R56, R19 ;  /* 0x0000003829137223 */ /* 0x040fe20000000013 */
        /* <DEDUP_REMOVED lines=13> */
[----:B------:R-:W-:Y:S01]  /*9d60*/  FMUL R27, R38, R27 ;  /* 0x0000001b261b7220 */ /* 0x000fe20000400000 */
[----:B------:R-:W-:Y:S01]  /*9d70*/  F2FP.F16.F32.PACK_AB R112, R2, R0 ;  /* 0x000000000270723e */ /* 0x000fe200000000ff */
[----:B------:R-:W-:Y:S01]  /*9d80*/  FFMA R20, R41, R61, R20 ;  /* 0x0000003d29147223 */ /* 0x000fe20000000014 */
[----:B------:R-:W-:Y:S01]  /*9d90*/  F2FP.F16.F32.PACK_AB R113, R15, R3 ;  /* 0x000000030f71723e */ /* 0x000fe200000000ff */
[----:B------:R-:W-:Y:S01]  /*9da0*/  HADD2.F32 R66, -RZ, R72.H1_H1 ;  /* 0x30000048ff427230 */ /* 0x000fe20000004100 */
[----:B------:R-:W-:Y:S01]  /*9db0*/  F2FP.F16.F32.PACK_AB R114, R13, R12 ;  /* 0x0000000c0d72723e */ /* 0x000fe200000000ff */
[C---:B------:R-:W-:Y:S01]  /*9dc0*/  FMUL R24, R38.reuse, R28 ;  /* 0x0000001c26187220 */ /* 0x040fe20000400000 */
[----:B------:R-:W-:Y:S01]  /*9dd0*/  F2FP.F16.F32.PACK_AB R115, R19, R14 ;  /* 0x0000000e1373723e */ /* 0x000fe200000000ff */
[C---:B------:R-:W-:Y:S01]  /*9de0*/  FFMA R21, R41.reuse, R62, R21 ;  /* 0x0000003e29157223 */ /* 0x040fe20000000015 */
[--C-:B------:R-:W-:Y:S02]  /*9df0*/  HADD2.F32 R67, -RZ, R73.reuse.H0_H0 ;  /* 0x20000049ff437230 */ /* 0x100fe40000004100 */
[C---:B------:R-:W-:Y:S01]  /*9e00*/  FMUL R25, R38.reuse, R29 ;  /* 0x0000001d26197220 */ /* 0x040fe20000400000 */
[C---:B------:R-:W-:Y:S01]  /*9e10*/  FFMA R22, R41.reuse, R63, R22 ;  /* 0x0000003f29167223 */ /* 0x040fe20000000016 */
[----:B------:R1:W-:Y:S01]  /*9e20*/  STS.128 [R100+0x6010], R112 ;  /* 0x0060107064007388 */ /* 0x0003e20000000c00 */
        /* <DEDUP_REMOVED lines=42> */
[----:B------:R-:W-:Y:S01]  /*a0d0*/  R2UR UR12, R101 ;  /* 0x00000000650c72ca */ /* 0x000fe200000e0000 */
[----:B------:R-:W-:Y:S02]  /*a0e0*/  UIADD3 UR8, UPT, UPT, UR49, 0x6200, URZ ;  /* 0x0000620031087890 */ /* 0x000fe4000fffe0ff */
[----:B---3--:R-:W-:Y:S04]  /*a0f0*/  UIADD3 UR4, UP0, UPT, UR6, 0x680, URZ ;  /* 0x0000068006047890 */ /* 0x008fe8000ff1e0ff */
[----:B------:R-:W-:Y:S09]  /*a100*/  UIADD3.X UR5, UPT, UPT, URZ, UR7, URZ, UP0, !UPT ;  /* 0x00000007ff057290 */ /* 0x000ff200087fe4ff */
[----:B------:R3:W-:Y:S01]  /*a110*/  UTMASTG.4D.IM2COL [UR8], [UR4] ;  /* 0x00000008040073b5 */ /* 0x0007e20008058000 */
[----:B------:R0:W-:Y:S01]  /*a120*/  UTMACMDFLUSH ;  /* 0x00000000000079b7 */ /* 0x0001e20000000000 */
[----:B---3--:R-:W-:Y:S04]  /*a130*/  DEPBAR.LE SB0, 0x1 ;  /* 0x000080400000791a */ /* 0x008fe80000000000 */
.L_x_148:
[----:B------:R-:W-:Y:S05]  /*a140*/  BSYNC.RECONVERGENT B0 ;  /* 0x0000000000007941 */ /* 0x000fea0003800200 */
.L_x_147:
[----:B------:R-:W-:Y:S01]  /*a150*/  BAR.SYNC.DEFER_BLOCKING 0x1, 0x80 ;  /* 0x0042000000007b1d */ /* 0x000fe20000010000 */
[----:B------:R-:W-:Y:S01]  /*a160*/  UISETP.NE.AND UP0, UPT, UR53, -0x4, UPT ;  /* 0xfffffffc3500788c */ /* 0x000fe2000bf05270 */
[----:B------:R-:W-:Y:S08]  /*a170*/  IADD3 R0, PT, PT, R36, 0x1, RZ ;  /* 0x0000000124007810 */ /* 0x000ff00007ffe0ff */
[----:B------:R-:W-:Y:S05]  /*a180*/  BRA.U !UP0, `(.L_x_149) ;  /* 0x0000000108247547 */ /* 0x000fea000b800000 */
[----:B------:R-:W-:Y:S01]  /*a190*/  ISETP.NE.AND P0, PT, R104, RZ, PT ;  /* 0x000000ff6800720c */ /* 0x000fe20003f05270 */
[----:B------:R-:W-:Y:S01]  /*a1a0*/  IMAD.U32 R2, RZ, RZ, UR50 ;  /* 0x00000032ff027e24 */ /* 0x000fe2000f8e00ff */
[----:B------:R-:W-:Y:S04]  /*a1b0*/  UIADD3 UR4, UPT, UPT, UR50, 0x1, URZ ;  /* 0x0000000132047890 */ /* 0x000fe8000fffe0ff */
[----:B------:R-:W-:Y:S04]  /*a1c0*/  UISETP.NE.AND UP0, UPT, UR4, 0x4, UPT ;  /* 0x000000040400788c */ /* 0x000fe8000bf05270 */
[----:B------:R-:W-:Y:S03]  /*a1d0*/  USEL UR50, UR4, URZ, UP0 ;  /* 0x000000ff04327287 */ /* 0x000fe60008000000 */
[----:B------:R-:W-:Y:S05]  /*a1e0*/  @P0 LEA R2, R2, UR49, 0x3 ;  /* 0x0000003102020c11 */ /* 0x000fea000f8e18ff */
[----:B------:R-:W-:Y:S05]  /*a1f0*/  @P0 VIADD R2, R2, 0x120 ;  /* 0x0000012002020836 */ /* 0x000fea0000000000 */
[----:B------:R-:W-:Y:S04]  /*a200*/  @P0 PRMT R2, R107, 0x654, R2 ;  /* 0x000006546b020816 */ /* 0x000fe80000000002 */
[----:B------:R3:W-:Y:S03]  /*a210*/  @P0 SYNCS.ARRIVE.TRANS64.RED.A1T0 RZ, [R2+URZ], RZ ;  /* 0x000000ff02ff09a7 */ /* 0x0007e600081004ff */
.L_x_149:
[----:B------:R-:W-:Y:S01]  /*a220*/  R2UR UR5, R95 ;  /* 0x000000005f0572ca */ /* 0x000fe200000e0000 */
[----:B------:R-:W-:Y:S01]  /*a230*/  UISETP.NE.AND UP0, UPT, UR62, URZ, UPT ;  /* 0x000000ff3e00728c */ /* 0x000fe2000bf05270 */
[----:B------:R-:W-:Y:S01]  /*a240*/  R2UR UR4, R96 ;  /* 0x00000000600472ca */ /* 0x000fe200000e0000 */
[----:B------:R-:W-:Y:S01]  /*a250*/  UIADD3 UR53, UPT, UPT, UR53, 0x4, URZ ;  /* 0x0000000435357890 */ /* 0x000fe2000fffe0ff */
[C---:B------:R-:W-:Y:S01]  /*a260*/  ISETP.NE.AND P0, PT, R0.reuse, 0x2, PT ;  /* 0x000000020000780c */ /* 0x040fe20003f05270 */
[----:B------:R-:W-:Y:S01]  /*a270*/  UMOV UR52, UR63 ;  /* 0x0000003f00347c82 */ /* 0x000fe20008000000 */
[----:B------:R-:W-:Y:S02]  /*a280*/  LOP3.LUT R81, R81, 0x1, RZ, 0x3c, !PT ;  /* 0x0000000151517812 */ /* 0x000fe400078e3cff */
[----:B------:R-:W-:Y:S02]  /*a290*/  SEL R3, RZ, 0x1, P0 ;  /* 0x00000001ff037807 */ /* 0x000fe40000000000 */
[----:B------:R-:W-:Y:S02]  /*a2a0*/  SEL R36, R0, RZ, P0 ;  /* 0x000000ff00247207 */ /* 0x000fe40000000000 */
[----:B------:R-:W-:Y:S01]  /*a2b0*/  LOP3.LUT R82, R82, R3, RZ, 0x3c, !PT ;  /* 0x0000000352527212 */ /* 0x000fe200078e3cff */
[----:B------:R-:W-:Y:S02]  /*a2c0*/  UIADD3 UR21, UPT, UPT, UR36, UR5, URZ ;  /* 0x0000000524157290 */ /* 0x000fe4000fffe0ff */
[----:B------:R-:W-:Y:S01]  /*a2d0*/  UIADD3 UR51, UPT, UPT, UR37, UR4, URZ ;  /* 0x0000000425337290 */ /* 0x000fe2000fffe0ff */
[----:B------:R-:W-:Y:S11]  /*a2e0*/  BRA.U UP0, `(.L_x_150) ;  /* 0xffffffbd00887547 */ /* 0x000ff6000b83ffff */
[----:B------:R-:W-:-:S13]  /*a2f0*/  R2UR UR4, R97 ;  /* 0x00000000610472ca */ /* 0x000fda00000e0000 */
[----:B------:R-:W-:-:S09]  /*a300*/  UISETP.NE.AND UP0, UPT, UR4, URZ, UPT ;  /* 0x000000ff0400728c */ /* 0x000fd2000bf05270 */
[----:B------:R-:W-:Y:S05]  /*a310*/  BRA.U !UP0, `(.L_x_151) ;  /* 0x0000000108487547 */ /* 0x000fea000b800000 */
[----:B------:R-:W4:Y:S02]  /*a320*/  LDCU.64 UR4, c[0x0][0x890] ;  /* 0x00011200ff0477ac */ /* 0x000f240008000a00 */
[----:B----4-:R-:W-:-:S04]  /*a330*/  UISETP.NE.U32.AND UP0, UPT, UR4, URZ, UPT ;  /* 0x000000ff0400728c */ /* 0x010fc8000bf05070 */
[----:B------:R-:W-:-:S09]  /*a340*/  UISETP.NE.AND.EX UP0, UPT, UR5, URZ, UPT, UP0 ;  /* 0x000000ff0500728c */ /* 0x000fd2000bf05300 */
[----:B------:R-:W-:Y:S05]  /*a350*/  BRA.U UP0, `(.L_x_152) ;  /* 0x00000001000c7547 */ /* 0x000fea000b800000 */
[----:B------:R-:W-:-:S13]  /*a360*/  FSETP.NEU.AND P0, PT, R41, RZ, PT ;  /* 0x000000ff2900720b */ /* 0x000fda0003f0d000 */
[----:B------:R-:W-:Y:S05]  /*a370*/  @!P0 EXIT ;  /* 0x000000000000894d */ /* 0x000fea0003800000 */
[----:B------:R-:W-:Y:S05]  /*a380*/  BRA `(.L_x_151) ;  /* 0x00000000002c7947 */ /* 0x000fea0003800000 */
.L_x_152:
[----:B------:R-:W-:Y:S01]  /*a390*/  ISETP.NE.AND P0, PT, R103, RZ, PT ;  /* 0x000000ff6700720c */ /* 0x000fe20003f05270 */
[----:B------:R-:W-:-:S12]  /*a3a0*/  BSSY.RECONVERGENT B0, `(.L_x_151) ;  /* 0x0000009000007945 */ /* 0x000fd80003800200 */
[----:B------:R-:W-:Y:S05]  /*a3b0*/  @P0 BRA `(.L_x_153) ;  /* 0x0000000000140947 */ /* 0x000fea0003800000 */
[----:B------:R-:W4:Y:S02]  /*a3c0*/  LDCU.64 UR4, c[0x0][0x888] ;  /* 0x00011100ff0477ac */ /* 0x000f240008000a00 */
[----:B----4-:R-:W-:-:S04]  /*a3d0*/  ISETP.NE.U32.AND P0, PT, RZ, UR4, PT ;  /* 0x00000004ff007c0c */ /* 0x010fc8000bf05070 */
[----:B------:R-:W-:-:S13]  /*a3e0*/  ISETP.NE.AND.EX P0, PT, RZ, UR5, PT, P0 ;  /* 0x00000005ff007c0c */ /* 0x000fda000bf05300 */
[----:B------:R-:W-:Y:S05]  /*a3f0*/  @!P0 EXIT ;  /* 0x000000000000894d */ /* 0x000fea0003800000 */
[----:B------:R-:W-:Y:S05]  /*a400*/  BRA `(.L_x_154) ;  /* 0x0000000000087947 */ /* 0x000fea0003800000 */
.L_x_153:
[----:B------:R-:W-:-:S13]  /*a410*/  FSETP.NEU.AND P0, PT, R41, RZ, PT ;  /* 0x000000ff2900720b */ /* 0x000fda0003f0d000 */
[----:B------:R-:W-:Y:S05]  /*a420*/  @!P0 EXIT ;  /* 0x000000000000894d */ /* 0x000fea0003800000 */
.L_x_154:
[----:B------:R-:W-:Y:S05]  /*a430*/  BSYNC.RECONVERGENT B0 ;  /* 0x0000000000007941 */ /* 0x000fea0003800200 */
.L_x_151:
[----:B------:R-:W4:Y:S01]  /*a440*/  S2UR UR5, SR_CgaCtaId ;  /* 0x00000000000579c3 */ /* 0x000f220000008800 */
[----:B------:R-:W-:Y:S01]  /*a450*/  ULEA UR4, UR50, UR49, 0x3 ;  /* 0x0000003132047291 */ /* 0x000fe2000f8e18ff */
[----:B------:R-:W-:-:S04]  /*a460*/  DEPBAR.LE SB0, 0x0 ;  /* 0x000080000000791a */ /* 0x000fc80000000000 */
[----:B------:R-:W-:-:S04]  /*a470*/  UIADD3 UR4, UPT, UPT, UR4, 0x120, URZ ;  /* 0x0000012004047890 */ /* 0x000fc8000fffe0ff */
[----:B----4-:R-:W-:-:S09]  /*a480*/  UPRMT UR4, UR5, 0x654, UR4 ;  /* 0x0000065405047896 */ /* 0x010fd20008000004 */
[----:B------:R-:W-:Y:S01]  /*a490*/  SYNCS.ARRIVE.TRANS64.RED.A1T0 RZ, [UR4], RZ ;  /* 0x000000ffffff79a7 */ /* 0x000fe20008100404 */
[----:B------:R-:W-:Y:S05]  /*a4a0*/  EXIT ;  /* 0x000000000000794d */ /* 0x000fea0003800000 */
.L_x_25:
[----:B------:R-:W-:Y:S07]  /*a4b0*/  MOV R0, UR17 ;  /* 0x0000001100007c02 */ /* 0x000fee0008000f00 */
.L_x_155:
[----:B-1----:R1:W2:Y:S02]  /*a4c0*/  SYNCS.PHASECHK.TRANS64.TRYWAIT P0, [R0+URZ+0x80], R5 ;  /* 0x00008005000075a7 */ /* 0x0022a400080011ff */
[----:B--2---:R-:W-:Y:S05]  /*a4d0*/  @!P0 NANOSLEEP.SYNCS 0x989680 ;  /* 0x009896800000895d */ /* 0x004fea0003900000 */
[----:B------:R-:W2:Y:S02]  /*a4e0*/  @!P0 SYNCS.PHASECHK.TRANS64 P0, [R0+URZ+0x80], R5 ;  /* 0x00008005000085a7 */ /* 0x000ea400080010ff */
[----:B--2---:R-:W-:Y:S05]  /*a4f0*/  @!P0 BRA `(.L_x_155) ;  /* 0xfffffffc00f08947 */ /* 0x004fea000383ffff */
[----:B------:R-:W-:Y:S05]  /*a500*/  BRA `(.L_x_24) ;  /* 0xffffff7400e87947 */ /* 0x000fea000383ffff */
.L_x_32:
[----:B------:R-:W-:Y:S07]  /*a510*/  MOV R0, UR17 ;  /* 0x0000001100007c02 */ /* 0x000fee0008000f00 */
.L_x_156:
[----:B-1----:R1:W2:Y:S02]  /*a520*/  SYNCS.PHASECHK.TRANS64.TRYWAIT P0, [R0+URZ+0x80], R5 ;  /* 0x00008005000075a7 */ /* 0x0022a400080011ff */
[----:B--2---:R-:W-:Y:S05]  /*a530*/  @!P0 NANOSLEEP.SYNCS 0x989680 ;  /* 0x009896800000895d */ /* 0x004fea0003900000 */
[----:B------:R-:W2:Y:S02]  /*a540*/  @!P0 SYNCS.PHASECHK.TRANS64 P0, [R0+URZ+0x80], R5 ;  /* 0x00008005000085a7 */ /* 0x000ea400080010ff */
[----:B--2---:R-:W-:Y:S05]  /*a550*/  @!P0 BRA `(.L_x_156) ;  /* 0xfffffffc00f08947 */ /* 0x004fea000383ffff */
[----:B------:R-:W-:Y:S05]  /*a560*/  BRA `(.L_x_31) ;  /* 0xffffff7c00447947 */ /* 0x000fea000383ffff */
.L_x_37:
[----:B------:R-:W-:-:S07]  /*a570*/  MOV R0, UR25 ;  /* 0x0000001900007c02 */ /* 0x000fce0008000f00 */
.L_x_157:
[----:B-1----:R1:W2:Y:S02]  /*a580*/  SYNCS.PHASECHK.TRANS64.TRYWAIT P0, [R0+URZ+0x150], R3 ;  /* 0x00015003000075a7 */ /* 0x0022a400080011ff */
[----:B--2---:R-:W-:Y:S05]  /*a590*/  @!P0 NANOSLEEP.SYNCS 0x989680 ;  /* 0x009896800000895d */ /* 0x004fea0003900000 */
[----:B------:R-:W2:Y:S02]  /*a5a0*/  @!P0 SYNCS.PHASECHK.TRANS64 P0, [R0+URZ+0x150], R3 ;  /* 0x00015003000085a7 */ /* 0x000ea400080010ff */
[----:B--2---:R-:W-:Y:S05]  /*a5b0*/  @!P0 BRA `(.L_x_157) ;  /* 0xfffffffc00f08947 */ /* 0x004fea000383ffff */
[----:B------:R-:W-:Y:S05]  /*a5c0*/  BRA `(.L_x_158) ;  /* 0xffffff8000107947 */ /* 0x000fea000383ffff */
.L_x_41:
[----:B------:R-:W-:-:S07]  /*a5d0*/  MOV R0, UR4 ;  /* 0x0000000400007c02 */ /* 0x000fce0008000f00 */
.L_x_159:
[----:B-1----:R1:W2:Y:S02]  /*a5e0*/  SYNCS.PHASECHK.TRANS64.TRYWAIT P0, [R0+URZ], R3 ;  /* 0x00000003000075a7 */ /* 0x0022a400080011ff */
[----:B--2---:R-:W-:Y:S05]  /*a5f0*/  @!P0 NANOSLEEP.SYNCS 0x989680 ;  /* 0x009896800000895d */ /* 0x004fea0003900000 */
[----:B------:R-:W2:Y:S02]  /*a600*/  @!P0 SYNCS.PHASECHK.TRANS64 P0, [R0+URZ], R3 ;  /* 0x00000003000085a7 */ /* 0x000ea400080010ff */
[----:B--2---:R-:W-:Y:S05]  /*a610*/  @!P0 BRA `(.L_x_159) ;  /* 0xfffffffc00f08947 */ /* 0x004fea000383ffff */
[----:B------:R-:W-:Y:S05]  /*a620*/  BRA `(.L_x_160) ;  /* 0xffffff8400a87947 */ /* 0x000fea000383ffff */
.L_x_42:
[----:B------:R-:W-:-:S07]  /*a630*/  MOV R0, UR5 ;  /* 0x0000000500007c02 */ /* 0x000fce0008000f00 */
.L_x_161:
[----:B-1----:R1:W2:Y:S02]  /*a640*/  SYNCS.PHASECHK.TRANS64.TRYWAIT P0, [R0+URZ], R3 ;  /* 0x00000003000075a7 */ /* 0x0022a400080011ff */
[----:B--2---:R-:W-:Y:S05]  /*a650*/  @!P0 NANOSLEEP.SYNCS 0x989680 ;  /* 0x009896800000895d */ /* 0x004fea0003900000 */
[----:B------:R-:W2:Y:S02]  /*a660*/  @!P0 SYNCS.PHASECHK.TRANS64 P0, [R0+URZ], R3 ;  /* 0x00000003000085a7 */ /* 0x000ea400080010ff */
[----:B--2---:R-:W-:Y:S05]  /*a670*/  @!P0 BRA `(.L_x_161) ;  /* 0xfffffffc00f08947 */ /* 0x004fea000383ffff */
[----:B------:R-:W-:Y:S05]  /*a680*/  BRA `(.L_x_162) ;  /* 0xffffff8400b87947 */ /* 0x000fea000383ffff */
.L_x_43:
[----:B------:R-:W-:-:S07]  /*a690*/  MOV R0, UR5 ;  /* 0x0000000500007c02 */ /* 0x000fce0008000f00 */
.L_x_163:
[----:B-1----:R1:W2:Y:S02]  /*a6a0*/  SYNCS.PHASECHK.TRANS64.TRYWAIT P0, [R0+URZ], R3 ;  /* 0x00000003000075a7 */ /* 0x0022a400080011ff */
[----:B--2---:R-:W-:Y:S05]  /*a6b0*/  @!P0 NANOSLEEP.SYNCS 0x989680 ;  /* 0x009896800000895d */ /* 0x004fea0003900000 */
[----:B------:R-:W2:Y:S02]  /*a6c0*/  @!P0 SYNCS.PHASECHK.TRANS64 P0, [R0+URZ], R3 ;  /* 0x00000003000085a7 */ /* 0x000ea400080010ff */
[----:B--2---:R-:W-:Y:S05]  /*a6d0*/  @!P0 BRA `(.L_x_163) ;  /* 0xfffffffc00f08947 */ /* 0x004fea000383ffff */
[----:B------:R-:W-:Y:S05]  /*a6e0*/  BRA `(.L_x_164) ;  /* 0xffffff8400c87947 */ /* 0x000fea000383ffff */
.L_x_44:
[----:B------:R-:W-:-:S07]  /*a6f0*/  MOV R0, UR5 ;  /* 0x0000000500007c02 */ /* 0x000fce0008000f00 */
.L_x_165:
[----:B-1----:R1:W2:Y:S02]  /*a700*/  SYNCS.PHASECHK.TRANS64.TRYWAIT P0, [R0+URZ], R3 ;  /* 0x00000003000075a7 */ /* 0x0022a400080011ff */
[----:B--2---:R-:W-:Y:S05]  /*a710*/  @!P0 NANOSLEEP.SYNCS 0x989680 ;  /* 0x009896800000895d */ /* 0x004fea0003900000 */
[----:B------:R-:W2:Y:S02]  /*a720*/  @!P0 SYNCS.PHASECHK.TRANS64 P0, [R0+URZ], R3 ;  /* 0x00000003000085a7 */ /* 0x000ea400080010ff */
[----:B--2---:R-:W-:Y:S05]  /*a730*/  @!P0 BRA `(.L_x_165) ;  /* 0xfffffffc00f08947 */ /* 0x004fea000383ffff */
[----:B------:R-:W-:Y:S05]  /*a740*/  BRA `(.L_x_166) ;  /* 0xffffff8400d87947 */ /* 0x000fea000383ffff */
.L_x_45:
[----:B------:R-:W-:-:S07]  /*a750*/  MOV R0, UR5 ;  /* 0x0000000500007c02 */ /* 0x000fce0008000f00 */
.L_x_167:
[----:B-1----:R1:W2:Y:S02]  /*a760*/  SYNCS.PHASECHK.TRANS64.TRYWAIT P0, [R0+URZ], R3 ;  /* 0x00000003000075a7 */ /* 0x0022a400080011ff */
[----:B--2---:R-:W-:Y:S05]  /*a770*/  @!P0 NANOSLEEP.SYNCS 0x989680 ;  /* 0x009896800000895d */ /* 0x004fea0003900000 */
[----:B------:R-:W2:Y:S02]  /*a780*/  @!P0 SYNCS.PHASECHK.TRANS64 P0, [R0+URZ], R3 ;  /* 0x00000003000085a7 */ /* 0x000ea400080010ff */
[----:B--2---:R-:W-:Y:S05]  /*a790*/  @!P0 BRA `(.L_x_167) ;  /* 0xfffffffc00f08947 */ /* 0x004fea000383ffff */
[----:B------:R-:W-:Y:S05]  /*a7a0*/  BRA `(.L_x_168) ;  /* 0xffffff8400e87947 */ /* 0x000fea000383ffff */
.L_x_46:
[----:B------:R-:W-:-:S07]  /*a7b0*/  MOV R0, UR5 ;  /* 0x0000000500007c02 */ /* 0x000fce0008000f00 */
.L_x_169:
[----:B-1----:R1:W2:Y:S02]  /*a7c0*/  SYNCS.PHASECHK.TRANS64.TRYWAIT P0, [R0+URZ], R3 ;  /* 0x00000003000075a7 */ /* 0x0022a400080011ff */
[----:B--2---:R-:W-:Y:S05]  /*a7d0*/  @!P0 NANOSLEEP.SYNCS 0x989680 ;  /* 0x009896800000895d */ /* 0x004fea0003900000 */
[----:B------:R-:W2:Y:S02]  /*a7e0*/  @!P0 SYNCS.PHASECHK.TRANS64 P0, [R0+URZ], R3 ;  /* 0x00000003000085a7 */ /* 0x000ea400080010ff */
[----:B--2---:R-:W-:Y:S05]  /*a7f0*/  @!P0 BRA `(.L_x_169) ;  /* 0xfffffffc00f08947 */ /* 0x004fea000383ffff */
[----:B------:R-:W-:Y:S05]  /*a800*/  BRA `(.L_x_170) ;  /* 0xffffff8400f87947 */ /* 0x000fea000383ffff */
.L_x_47:
[----:B------:R-:W-:-:S07]  /*a810*/  MOV R0, UR5 ;  /* 0x0000000500007c02 */ /* 0x000fce0008000f00 */
.L_x_171:
[----:B-1----:R1:W2:Y:S02]  /*a820*/  SYNCS.PHASECHK.TRANS64.TRYWAIT P0, [R0+URZ], R3 ;  /* 0x00000003000075a7 */ /* 0x0022a400080011ff */
[----:B--2---:R-:W-:Y:S05]  /*a830*/  @!P0 NANOSLEEP.SYNCS 0x989680 ;  /* 0x009896800000895d */ /* 0x004fea0003900000 */
[----:B------:R-:W2:Y:S02]  /*a840*/  @!P0 SYNCS.PHASECHK.TRANS64 P0, [R0+URZ], R3 ;  /* 0x00000003000085a7 */ /* 0x000ea400080010ff */
[----:B--2---:R-:W-:Y:S05]  /*a850*/  @!P0 BRA `(.L_x_171) ;  /* 0xfffffffc00f08947 */ /* 0x004fea000383ffff */
[----:B------:R-:W-:Y:S05]  /*a860*/  BRA `(.L_x_172) ;  /* 0xffffff8800087947 */ /* 0x000fea000383ffff */
.L_x_48:
[----:B------:R-:W-:-:S07]  /*a870*/  MOV R0, UR5 ;  /* 0x0000000500007c02 */ /* 0x000fce0008000f00 */
.L_x_173:
[----:B-1----:R1:W2:Y:S02]  /*a880*/  SYNCS.PHASECHK.TRANS64.TRYWAIT P0, [R0+URZ], R3 ;  /* 0x00000003000075a7 */ /* 0x0022a400080011ff */
[----:B--2---:R-:W-:Y:S05]  /*a890*/  @!P0 NANOSLEEP.SYNCS 0x989680 ;  /* 0x009896800000895d */ /* 0x004fea0003900000 */
[----:B------:R-:W2:Y:S02]  /*a8a0*/  @!P0 SYNCS.PHASECHK.TRANS64 P0, [R0+URZ], R3 ;  /* 0x00000003000085a7 */ /* 0x000ea400080010ff */
[----:B--2---:R-:W-:Y:S05]  /*a8b0*/  @!P0 BRA `(.L_x_173) ;  /* 0xfffffffc00f08947 */ /* 0x004fea000383ffff */
[----:B------:R-:W-:Y:S05]  /*a8c0*/  BRA `(.L_x_174) ;  /* 0xffffff8800187947 */ /* 0x000fea000383ffff */
.L_x_49:
[----:B------:R-:W-:-:S07]  /*a8d0*/  MOV R0, UR5 ;  /* 0x0000000500007c02 */ /* 0x000fce0008000f00 */
.L_x_175:
[----:B-1----:R1:W2:Y:S02]  /*a8e0*/  SYNCS.PHASECHK.TRANS64.TRYWAIT P0, [R0+URZ], R3 ;  /* 0x00000003000075a7 */ /* 0x0022a400080011ff */
[----:B--2---:R-:W-:Y:S05]  /*a8f0*/  @!P0 NANOSLEEP.SYNCS 0x989680 ;  /* 0x009896800000895d */ /* 0x004fea0003900000 */
[----:B------:R-:W2:Y:S02]  /*a900*/  @!P0 SYNCS.PHASECHK.TRANS64 P0, [R0+URZ], R3 ;  /* 0x00000003000085a7 */ /* 0x000ea400080010ff */
[----:B--2---:R-:W-:Y:S05]  /*a910*/  @!P0 BRA `(.L_x_175) ;  /* 0xfffffffc00f08947 */ /* 0x004fea000383ffff */
[----:B------:R-:W-:Y:S05]  /*a920*/  BRA `(.L_x_176) ;  /* 0xffffff8800287947 */ /* 0x000fea000383ffff */
.L_x_50:
[----:B------:R-:W-:-:S07]  /*a930*/  MOV R0, UR5 ;  /* 0x0000000500007c02 */ /* 0x000fce0008000f00 */
.L_x_177:
[----:B-1----:R1:W2:Y:S02]  /*a940*/  SYNCS.PHASECHK.TRANS64.TRYWAIT P0, [R0+URZ], R3 ;  /* 0x00000003000075a7 */ /* 0x0022a400080011ff */
[----:B--2---:R-:W-:Y:S05]  /*a950*/  @!P0 NANOSLEEP.SYNCS 0x989680 ;  /* 0x009896800000895d */ /* 0x004fea0003900000 */
[----:B------:R-:W2:Y:S02]  /*a960*/  @!P0 SYNCS.PHASECHK.TRANS64 P0, [R0+URZ], R3 ;  /* 0x00000003000085a7 */ /* 0x000ea400080010ff */
[----:B--2---:R-:W-:Y:S05]  /*a970*/  @!P0 BRA `(.L_x_177) ;  /* 0xfffffffc00f08947 */ /* 0x004fea000383ffff */
[----:B------:R-:W-:Y:S05]  /*a980*/  BRA `(.L_x_178) ;  /* 0xffffff8800387947 */ /* 0x000fea000383ffff */
.L_x_51:
[----:B------:R-:W-:-:S07]  /*a990*/  MOV R0, UR5 ;  /* 0x0000000500007c02 */ /* 0x000fce0008000f00 */
.L_x_179:
[----:B-1----:R1:W2:Y:S02]  /*a9a0*/  SYNCS.PHASECHK.TRANS64.TRYWAIT P0, [R0+URZ], R3 ;  /* 0x00000003000075a7 */ /* 0x0022a400080011ff */
[----:B--2---:R-:W-:Y:S05]  /*a9b0*/  @!P0 NANOSLEEP.SYNCS 0x989680 ;  /* 0x009896800000895d */ /* 0x004fea0003900000 */
[----:B------:R-:W2:Y:S02]  /*a9c0*/  @!P0 SYNCS.PHASECHK.TRANS64 P0, [R0+URZ], R3 ;  /* 0x00000003000085a7 */ /* 0x000ea400080010ff */
[----:B--2---:R-:W-:Y:S05]  /*a9d0*/  @!P0 BRA `(.L_x_179) ;  /* 0xfffffffc00f08947 */ /* 0x004fea000383ffff */
[----:B------:R-:W-:Y:S05]  /*a9e0*/  BRA `(.L_x_180) ;  /* 0xffffff8800487947 */ /* 0x000fea000383ffff */
.L_x_52:
[----:B------:R-:W-:-:S07]  /*a9f0*/  MOV R0, UR5 ;  /* 0x0000000500007c02 */ /* 0x000fce0008000f00 */
.L_x_181:
[----:B-1----:R1:W2:Y:S02]  /*aa00*/  SYNCS.PHASECHK.TRANS64.TRYWAIT P0, [R0+URZ], R3 ;  /* 0x00000003000075a7 */ /* 0x0022a400080011ff */
[----:B--2---:R-:W-:Y:S05]  /*aa10*/  @!P0 NANOSLEEP.SYNCS 0x989680 ;  /* 0x009896800000895d */ /* 0x004fea0003900000 */
[----:B------:R-:W2:Y:S02]  /*aa20*/  @!P0 SYNCS.PHASECHK.TRANS64 P0, [R0+URZ], R3 ;  /* 0x00000003000085a7 */ /* 0x000ea400080010ff */
[----:B--2---:R-:W-:Y:S05]  /*aa30*/  @!P0 BRA `(.L_x_181) ;  /* 0xfffffffc00f08947 */ /* 0x004fea000383ffff */
[----:B------:R-:W-:Y:S05]  /*aa40*/  BRA `(.L_x_182) ;  /* 0xffffff8800587947 */ /* 0x000fea000383ffff */
.L_x_53:
[----:B------:R-:W-:-:S07]  /*aa50*/  MOV R0, UR5 ;  /* 0x0000000500007c02 */ /* 0x000fce0008000f00 */
.L_x_183:
[----:B-1----:R1:W2:Y:S02]  /*aa60*/  SYNCS.PHASECHK.TRANS64.TRYWAIT P0, [R0+URZ], R3 ;  /* 0x00000003000075a7 */ /* 0x0022a400080011ff */
[----:B--2---:R-:W-:Y:S05]  /*aa70*/  @!P0 NANOSLEEP.SYNCS 0x989680 ;  /* 0x009896800000895d */ /* 0x004fea0003900000 */
[----:B------:R-:W2:Y:S02]  /*aa80*/  @!P0 SYNCS.PHASECHK.TRANS64 P0, [R0+URZ], R3 ;  /* 0x00000003000085a7 */ /* 0x000ea400080010ff */
[----:B--2---:R-:W-:Y:S05]  /*aa90*/  @!P0 BRA `(.L_x_183) ;  /* 0xfffffffc00f08947 */ /* 0x004fea000383ffff */
[----:B------:R-:W-:Y:S05]  /*aaa0*/  BRA `(.L_x_184) ;  /* 0xffffff8800687947 */ /* 0x000fea000383ffff */
.L_x_54:
[----:B------:R-:W-:-:S07]  /*aab0*/  MOV R0, UR5 ;  /* 0x0000000500007c02 */ /* 0x000fce0008000f00 */
.L_x_185:
[----:B-1----:R1:W2:Y:S02]  /*aac0*/  SYNCS.PHASECHK.TRANS64.TRYWAIT P0, [R0+URZ], R3 ;  /* 0x00000003000075a7 */ /* 0x0022a400080011ff */
[----:B--2---:R-:W-:Y:S05]  /*aad0*/  @!P0 NANOSLEEP.SYNCS 0x989680 ;  /* 0x009896800000895d */ /* 0x004fea0003900000 */
[----:B------:R-:W2:Y:S02]  /*aae0*/  @!P0 SYNCS.PHASECHK.TRANS64 P0, [R0+URZ], R3 ;  /* 0x00000003000085a7 */ /* 0x000ea400080010ff */
[----:B--2---:R-:W-:Y:S05]  /*aaf0*/  @!P0 BRA `(.L_x_185) ;  /* 0xfffffffc00f08947 */ /* 0x004fea000383ffff */
[----:B------:R-:W-:Y:S05]  /*ab00*/  BRA `(.L_x_186) ;  /* 0xffffff8800787947 */ /* 0x000fea000383ffff */
.L_x_55:
[----:B------:R-:W-:-:S07]  /*ab10*/  MOV R0, UR5 ;  /* 0x0000000500007c02 */ /* 0x000fce0008000f00 */
.L_x_187:
[----:B-1----:R1:W2:Y:S02]  /*ab20*/  SYNCS.PHASECHK.TRANS64.TRYWAIT P0, [R0+URZ], R3 ;  /* 0x00000003000075a7 */ /* 0x0022a400080011ff */
[----:B--2---:R-:W-:Y:S05]  /*ab30*/  @!P0 NANOSLEEP.SYNCS 0x989680 ;  /* 0x009896800000895d */ /* 0x004fea0003900000 */
[----:B------:R-:W2:Y:S02]  /*ab40*/  @!P0 SYNCS.PHASECHK.TRANS64 P0, [R0+URZ], R3 ;  /* 0x00000003000085a7 */ /* 0x000ea400080010ff */
[----:B--2---:R-:W-:Y:S05]  /*ab50*/  @!P0 BRA `(.L_x_187) ;  /* 0xfffffffc00f08947 */ /* 0x004fea000383ffff */
[----:B------:R-:W-:Y:S05]  /*ab60*/  BRA `(.L_x_188) ;  /* 0xffffff8800887947 */ /* 0x000fea000383ffff */
.L_x_58:
[----:B------:R-:W-:-:S07]  /*ab70*/  MOV R4, UR4 ;  /* 0x0000000400047c02 */ /* 0x000fce0008000f00 */
.L_x_189:
[----:B--2---:R2:W3:Y:S02]  /*ab80*/  SYNCS.PHASECHK.TRANS64.TRYWAIT P1, [R4+URZ+0x158], R7 ;  /* 0x00015807040075a7 */ /* 0x0044e400080211ff */
[----:B---3--:R-:W-:Y:S05]  /*ab90*/  @!P1 NANOSLEEP.SYNCS 0x989680 ;  /* 0x009896800000995d */ /* 0x008fea0003900000 */
[----:B------:R-:W3:Y:S02]  /*aba0*/  @!P1 SYNCS.PHASECHK.TRANS64 P1, [R4+URZ+0x158], R7 ;  /* 0x00015807040095a7 */ /* 0x000ee400080210ff */
[----:B---3--:R-:W-:Y:S05]  /*abb0*/  @!P1 BRA `(.L_x_189) ;  /* 0xfffffffc00f09947 */ /* 0x008fea000383ffff */
[----:B------:R-:W-:Y:S05]  /*abc0*/  BRA `(.L_x_190) ;  /* 0xffffff8800f87947 */ /* 0x000fea000383ffff */
.L_x_59:
[----:B--2---:R-:W-:-:S07]  /*abd0*/  MOV R4, UR4 ;  /* 0x0000000400047c02 */ /* 0x004fce0008000f00 */
.L_x_191:
[----:B--2---:R2:W3:Y:S02]  /*abe0*/  SYNCS.PHASECHK.TRANS64.TRYWAIT P1, [R4+URZ+0x150], R5 ;  /* 0x00015005040075a7 */ /* 0x0044e400080211ff */
[----:B---3--:R-:W-:Y:S05]  /*abf0*/  @!P1 NANOSLEEP.SYNCS 0x989680 ;  /* 0x009896800000995d */ /* 0x008fea0003900000 */
[----:B------:R-:W3:Y:S02]  /*ac00*/  @!P1 SYNCS.PHASECHK.TRANS64 P1, [R4+URZ+0x150], R5 ;  /* 0x00015005040095a7 */ /* 0x000ee400080210ff */
[----:B---3--:R-:W-:Y:S05]  /*ac10*/  @!P1 BRA `(.L_x_191) ;  /* 0xfffffffc00f09947 */ /* 0x008fea000383ffff */
[----:B------:R-:W-:Y:S05]  /*ac20*/  BRA `(.L_x_192) ;  /* 0xffffff8c00007947 */ /* 0x000fea000383ffff */
.L_x_69:
[----:B--2---:R-:W-:-:S04]  /*ac30*/  MOV R5, UR5 ;  /* 0x0000000500057c02 */ /* 0x004fc80008000f00 */
[----:B------:R2:W3:Y:S03]  /*ac40*/  SYNCS.PHASECHK.TRANS64.TRYWAIT P0, [R5+URZ+0x8], R6 ;  /* 0x00000806050075a7 */ /* 0x0004e600080011ff */
[----:B---3--:R-:W-:Y:S05]  /*ac50*/  @!P0 NANOSLEEP.SYNCS 0x989680 ;  /* 0x009896800000895d */ /* 0x008fea0003900000 */
[----:B------:R-:W3:Y:S02]  /*ac60*/  @!P0 SYNCS.PHASECHK.TRANS64 P0, [R5+URZ+0x8], R6 ;  /* 0x00000806050085a7 */ /* 0x000ee400080010ff */
[----:B---3--:R-:W-:Y:S05]  /*ac70*/  @!P0 BRA `(.L_x_69) ;  /* 0xfffffffc00ec8947 */ /* 0x008fea000383ffff */
[----:B------:R-:W-:Y:S05]  /*ac80*/  BRA `(.L_x_68) ;  /* 0xffffff8c00cc7947 */ /* 0x000fea000383ffff */
.L_x_71:
[----:B------:R-:W-:Y:S01]  /*ac90*/  BSSY B0, `(.L_x_193) ;  /* 0x0000006000007945 */ /* 0x000fe20003800000 */
[----:B------:R-:W-:-:S07]  /*aca0*/  MOV R15, 0xffffffff ;  /* 0xffffffff000f7802 */ /* 0x000fce0000000f00 */
[----:B-12--5:R-:W-:Y:S05]  /*acb0*/  WARPSYNC.COLLECTIVE R15, `(.L_x_194) ;  /* 0x000000000f0c7348 */ /* 0x026fea0003c00000 */
[----:B------:R-:W-:Y:S02]  /*acc0*/  ELECT P6, UR79, PT ;  /* 0x00000000004f782f */ /* 0x000fe400038c0000 */
[----:B------:R-:W-:Y:S01]  /*acd0*/  MOV R14, UR79 ;  /* 0x0000004f000e7c02 */ /* 0x000fe20008000f00 */
[----:B-12--5:R-:W-:Y:S10]  /*ace0*/  ENDCOLLECTIVE ;  /* 0x000000000000791b */ /* 0x026ff40003800000 */
.L_x_194:
[----:B------:R-:W-:Y:S05]  /*acf0*/  BSYNC B0 ;  /* 0x0000000000007941 */ /* 0x000fea0003800000 */
.L_x_193:
[----:B------:R-:W-:Y:S05]  /*ad00*/  BRA `(.L_x_195) ;  /* 0xffffff8c00fc7947 */ /* 0x000fea000383ffff */
.L_x_73:
[----:B--2---:R-:W-:-:S04]  /*ad10*/  MOV R3, UR5 ;  /* 0x0000000500037c02 */ /* 0x004fc80008000f00 */
[----:B------:R2:W3:Y:S03]  /*ad20*/  SYNCS.PHASECHK.TRANS64.TRYWAIT P0, [R3+URZ+0x8], R4 ;  /* 0x00000804030075a7 */ /* 0x0004e600080011ff */
[----:B---3--:R-:W-:Y:S05]  /*ad30*/  @!P0 NANOSLEEP.SYNCS 0x989680 ;  /* 0x009896800000895d */ /* 0x008fea0003900000 */
[----:B------:R-:W3:Y:S02]  /*ad40*/  @!P0 SYNCS.PHASECHK.TRANS64 P0, [R3+URZ+0x8], R4 ;  /* 0x00000804030085a7 */ /* 0x000ee400080010ff */
[----:B---3--:R-:W-:Y:S05]  /*ad50*/  @!P0 BRA `(.L_x_73) ;  /* 0xfffffffc00ec8947 */ /* 0x008fea000383ffff */
[----:B------:R-:W-:Y:S05]  /*ad60*/  BRA `(.L_x_72) ;  /* 0xffffff9000007947 */ /* 0x000fea000383ffff */
.L_x_74:
[----:B------:R-:W-:-:S07]  /*ad70*/  MOV R4, UR17 ;  /* 0x0000001100047c02 */ /* 0x000fce0008000f00 */
.L_x_196:
[----:B-1----:R1:W2:Y:S02]  /*ad80*/  SYNCS.PHASECHK.TRANS64.TRYWAIT P0, [R4+URZ+0x150], R5 ;  /* 0x00015005040075a7 */ /* 0x0022a400080011ff */
[----:B--2---:R-:W-:Y:S05]  /*ad90*/  @!P0 NANOSLEEP.SYNCS 0x989680 ;  /* 0x009896800000895d */ /* 0x004fea0003900000 */
[----:B------:R-:W2:Y:S02]  /*ada0*/  @!P0 SYNCS.PHASECHK.TRANS64 P0, [R4+URZ+0x150], R5 ;  /* 0x00015005040085a7 */ /* 0x000ea400080010ff */
[----:B--2---:R-:W-:Y:S05]  /*adb0*/  @!P0 BRA `(.L_x_196) ;  /* 0xfffffffc00f08947 */ /* 0x004fea000383ffff */
[----:B------:R-:W-:Y:S05]  /*adc0*/  BRA `(.L_x_197) ;  /* 0xffffff9000e87947 */ /* 0x000fea000383ffff */
.L_x_76:
[----:B------:R-:W-:-:S07]  /*add0*/  MOV R4, UR22 ;  /* 0x0000001600047c02 */ /* 0x000fce0008000f00 */
.L_x_198:
[----:B-1----:R1:W2:Y:S02]  /*ade0*/  SYNCS.PHASECHK.TRANS64.TRYWAIT P0, [R4+URZ+0x170], R5 ;  /* 0x00017005040075a7 */ /* 0x0022a400080011ff */
[----:B--2---:R-:W-:Y:S05]  /*adf0*/  @!P0 NANOSLEEP.SYNCS 0x989680 ;  /* 0x009896800000895d */ /* 0x004fea0003900000 */
[----:B------:R-:W2:Y:S02]  /*ae00*/  @!P0 SYNCS.PHASECHK.TRANS64 P0, [R4+URZ+0x170], R5 ;  /* 0x00017005040085a7 */ /* 0x000ea400080010ff */
[----:B--2---:R-:W-:Y:S05]  /*ae10*/  @!P0 BRA `(.L_x_198) ;  /* 0xfffffffc00f08947 */ /* 0x004fea000383ffff */
[----:B------:R-:W-:Y:S05]  /*ae20*/  BRA `(.L_x_75) ;  /* 0xffffff9400087947 */ /* 0x000fea000383ffff */
.L_x_80:
[----:B-1----:R-:W-:Y:S07]  /*ae30*/  MOV R4, UR10 ;  /* 0x0000000a00047c02 */ /* 0x002fee0008000f00 */
.L_x_199:
[----:B-1----:R1:W2:Y:S02]  /*ae40*/  SYNCS.PHASECHK.TRANS64.TRYWAIT P0, [R4+URZ], R7 ;  /* 0x00000007040075a7 */ /* 0x0022a400080011ff */
[----:B--2---:R-:W-:Y:S05]  /*ae50*/  @!P0 NANOSLEEP.SYNCS 0x989680 ;  /* 0x009896800000895d */ /* 0x004fea0003900000 */
[----:B------:R-:W2:Y:S02]  /*ae60*/  @!P0 SYNCS.PHASECHK.TRANS64 P0, [R4+URZ], R7 ;  /* 0x00000007040085a7 */ /* 0x000ea400080010ff */
[----:B--2---:R-:W-:Y:S05]  /*ae70*/  @!P0 BRA `(.L_x_199) ;  /* 0xfffffffc00f08947 */ /* 0x004fea000383ffff */
[----:B------:R-:W-:Y:S05]  /*ae80*/  BRA `(.L_x_79) ;  /* 0xffffff94002c7947 */ /* 0x000fea000383ffff */
.L_x_84:
[----:B--2---:R-:W-:-:S07]  /*ae90*/  MOV R0, UR4 ;  /* 0x0000000400007c02 */ /* 0x004fce0008000f00 */
.L_x_200:
[----:B-1----:R1:W2:Y:S02]  /*aea0*/  SYNCS.PHASECHK.TRANS64.TRYWAIT P0, [R0+URZ], R5 ;  /* 0x00000005000075a7 */ /* 0x0022a400080011ff */
[----:B--2---:R-:W-:Y:S05]  /*aeb0*/  @!P0 NANOSLEEP.SYNCS 0x989680 ;  /* 0x009896800000895d */ /* 0x004fea0003900000 */
[----:B------:R-:W2:Y:S02]  /*aec0*/  @!P0 SYNCS.PHASECHK.TRANS64 P0, [R0+URZ], R5 ;  /* 0x00000005000085a7 */ /* 0x000ea400080010ff */
[----:B--2---:R-:W-:Y:S05]  /*aed0*/  @!P0 BRA `(.L_x_200) ;  /* 0xfffffffc00f08947 */ /* 0x004fea000383ffff */
[----:B------:R-:W-:Y:S05]  /*aee0*/  BRA `(.L_x_201) ;  /* 0xffffff9800047947 */ /* 0x000fea000383ffff */
.L_x_87:
[----:B------:R-:W-:-:S07]  /*aef0*/  MOV R0, UR17 ;  /* 0x0000001100007c02 */ /* 0x000fce0008000f00 */
.L_x_202:
[----:B-1----:R1:W2:Y:S02]  /*af00*/  SYNCS.PHASECHK.TRANS64.TRYWAIT P1, [R0+URZ+0x180], R5 ;  /* 0x00018005000075a7 */ /* 0x0022a400080211ff */
[----:B--2---:R-:W-:Y:S05]  /*af10*/  @!P1 NANOSLEEP.SYNCS 0x989680 ;  /* 0x009896800000995d */ /* 0x004fea0003900000 */
[----:B------:R-:W2:Y:S02]  /*af20*/  @!P1 SYNCS.PHASECHK.TRANS64 P1, [R0+URZ+0x180], R5 ;  /* 0x00018005000095a7 */ /* 0x000ea400080210ff */
[----:B--2---:R-:W-:Y:S05]  /*af30*/  @!P1 BRA `(.L_x_202) ;  /* 0xfffffffc00f09947 */ /* 0x004fea000383ffff */
[----:B------:R-:W-:Y:S05]  /*af40*/  BRA `(.L_x_203) ;  /* 0xffffff9800507947 */ /* 0x000fea000383ffff */
.L_x_92:
[----:B------:R-:W-:Y:S07]  /*af50*/  MOV R2, UR31 ;  /* 0x0000001f00027c02 */ /* 0x000fee0008000f00 */
.L_x_204:
[----:B-1----:R1:W2:Y:S02]  /*af60*/  SYNCS.PHASECHK.TRANS64.TRYWAIT P0, [R2+URZ+0x150], R3 ;  /* 0x00015003020075a7 */ /* 0x0022a400080011ff */
[----:B--2---:R-:W-:Y:S05]  /*af70*/  @!P0 NANOSLEEP.SYNCS 0x989680 ;  /* 0x009896800000895d */ /* 0x004fea0003900000 */
[----:B------:R-:W2:Y:S02]  /*af80*/  @!P0 SYNCS.PHASECHK.TRANS64 P0, [R2+URZ+0x150], R3 ;  /* 0x00015003020085a7 */ /* 0x000ea400080010ff */
[----:B--2---:R-:W-:Y:S05]  /*af90*/  @!P0 BRA `(.L_x_204) ;  /* 0xfffffffc00f08947 */ /* 0x004fea000383ffff */
[----:B------:R-:W-:Y:S05]  /*afa0*/  BRA `(.L_x_205) ;  /* 0xffffff9c00a47947 */ /* 0x000fea000383ffff */
.L_x_95:
[----:B------:R-:W-:Y:S07]  /*afb0*/  MOV R2, UR31 ;  /* 0x0000001f00027c02 */ /* 0x000fee0008000f00 */
.L_x_206:
[----:B-1----:R1:W2:Y:S02]  /*afc0*/  SYNCS.PHASECHK.TRANS64.TRYWAIT P2, [R2+URZ+0x148], R3 ;  /* 0x00014803020075a7 */ /* 0x0022a400080411ff */
[----:B--2---:R-:W-:Y:S05]  /*afd0*/  @!P2 NANOSLEEP.SYNCS 0x989680 ;  /* 0x009896800000a95d */ /* 0x004fea0003900000 */
[----:B------:R-:W2:Y:S02]  /*afe0*/  @!P2 SYNCS.PHASECHK.TRANS64 P2, [R2+URZ+0x148], R3 ;  /* 0x000148030200a5a7 */ /* 0x000ea400080410ff */
[----:B--2---:R-:W-:Y:S05]  /*aff0*/  @!P2 BRA `(.L_x_206) ;  /* 0xfffffffc00f0a947 */ /* 0x004fea000383ffff */
[----:B------:R-:W-:Y:S05]  /*b000*/  BRA `(.L_x_94) ;  /* 0xffffffa400087947 */ /* 0x000fea000383ffff */
.L_x_98:
[----:B-1----:R-:W-:Y:S07]  /*b010*/  MOV R3, UR31 ;  /* 0x0000001f00037c02 */ /* 0x002fee0008000f00 */
.L_x_207:
[----:B-1----:R1:W2:Y:S02]  /*b020*/  SYNCS.PHASECHK.TRANS64.TRYWAIT P1, [R3+URZ+0x120], R8 ;  /* 0x00012008030075a7 */ /* 0x0022a400080211ff */
[----:B--2---:R-:W-:Y:S05]  /*b030*/  @!P1 NANOSLEEP.SYNCS 0x989680 ;  /* 0x009896800000995d */ /* 0x004fea0003900000 */
[----:B------:R-:W2:Y:S02]  /*b040*/  @!P1 SYNCS.PHASECHK.TRANS64 P1, [R3+URZ+0x120], R8 ;  /* 0x00012008030095a7 */ /* 0x000ea400080210ff */
[----:B--2---:R-:W-:Y:S05]  /*b050*/  @!P1 BRA `(.L_x_207) ;  /* 0xfffffffc00f09947 */ /* 0x004fea000383ffff */
[----:B------:R-:W-:Y:S05]  /*b060*/  BRA `(.L_x_208) ;  /* 0xffffffa400987947 */ /* 0x000fea000383ffff */
.L_x_99:
[----:B------:R-:W-:Y:S07]  /*b070*/  MOV R3, UR31 ;  /* 0x0000001f00037c02 */ /* 0x000fee0008000f00 */
.L_x_209:
[----:B-1----:R1:W2:Y:S02]  /*b080*/  SYNCS.PHASECHK.TRANS64.TRYWAIT P1, [R3+URZ+0x128], R8 ;  /* 0x00012808030075a7 */ /* 0x0022a400080211ff */
[----:B--2---:R-:W-:Y:S05]  /*b090*/  @!P1 NANOSLEEP.SYNCS 0x989680 ;  /* 0x009896800000995d */ /* 0x004fea0003900000 */
[----:B------:R-:W2:Y:S02]  /*b0a0*/  @!P1 SYNCS.PHASECHK.TRANS64 P1, [R3+URZ+0x128], R8 ;  /* 0x00012808030095a7 */ /* 0x000ea400080210ff */
[----:B--2---:R-:W-:Y:S05]  /*b0b0*/  @!P1 BRA `(.L_x_209) ;  /* 0xfffffffc00f09947 */ /* 0x004fea000383ffff */
[----:B------:R-:W-:Y:S05]  /*b0c0*/  BRA `(.L_x_210) ;  /* 0xffffffa400d07947 */ /* 0x000fea000383ffff */
.L_x_100:
[----:B------:R-:W-:Y:S07]  /*b0d0*/  MOV R3, UR31 ;  /* 0x0000001f00037c02 */ /* 0x000fee0008000f00 */
.L_x_211:
[----:B-1----:R1:W2:Y:S02]  /*b0e0*/  SYNCS.PHASECHK.TRANS64.TRYWAIT P1, [R3+URZ+0x130], R8 ;  /* 0x00013008030075a7 */ /* 0x0022a400080211ff */
[----:B--2---:R-:W-:Y:S05]  /*b0f0*/  @!P1 NANOSLEEP.SYNCS 0x989680 ;  /* 0x009896800000995d */ /* 0x004fea0003900000 */
[----:B------:R-:W2:Y:S02]  /*b100*/  @!P1 SYNCS.PHASECHK.TRANS64 P1, [R3+URZ+0x130], R8 ;  /* 0x00013008030095a7 */ /* 0x000ea400080210ff */
[----:B--2---:R-:W-:Y:S05]  /*b110*/  @!P1 BRA `(.L_x_211) ;  /* 0xfffffffc00f09947 */ /* 0x004fea000383ffff */
[----:B------:R-:W-:Y:S05]  /*b120*/  BRA `(.L_x_212) ;  /* 0xffffffa800187947 */ /* 0x000fea000383ffff */
.L_x_101:
[----:B------:R-:W-:Y:S07]  /*b130*/  MOV R3, UR31 ;  /* 0x0000001f00037c02 */ /* 0x000fee0008000f00 */
.L_x_213:
[----:B-1----:R1:W2:Y:S02]  /*b140*/  SYNCS.PHASECHK.TRANS64.TRYWAIT P0, [R3+URZ+0x138], R8 ;  /* 0x00013808030075a7 */ /* 0x0022a400080011ff */
[----:B--2---:R-:W-:Y:S05]  /*b150*/  @!P0 NANOSLEEP.SYNCS 0x989680 ;  /* 0x009896800000895d */ /* 0x004fea0003900000 */
[----:B------:R-:W2:Y:S02]  /*b160*/  @!P0 SYNCS.PHASECHK.TRANS64 P0, [R3+URZ+0x138], R8 ;  /* 0x00013808030085a7 */ /* 0x000ea400080010ff */
[----:B--2---:R-:W-:Y:S05]  /*b170*/  @!P0 BRA `(.L_x_213) ;  /* 0xfffffffc00f08947 */ /* 0x004fea000383ffff */
[----:B------:R-:W-:Y:S05]  /*b180*/  BRA `(.L_x_214) ;  /* 0xffffffa800687947 */ /* 0x000fea000383ffff */
.L_x_103:
[----:B-1----:R-:W-:-:S07]  /*b190*/  MOV R0, UR31 ;  /* 0x0000001f00007c02 */ /* 0x002fce0008000f00 */
.L_x_215:
[----:B-1----:R1:W2:Y:S02]  /*b1a0*/  SYNCS.PHASECHK.TRANS64.TRYWAIT P0, [R0+URZ+0x120], R3 ;  /* 0x00012003000075a7 */ /* 0x0022a400080011ff */
[----:B--2---:R-:W-:Y:S05]  /*b1b0*/  @!P0 NANOSLEEP.SYNCS 0x989680 ;  /* 0x009896800000895d */ /* 0x004fea0003900000 */
[----:B------:R-:W2:Y:S02]  /*b1c0*/  @!P0 SYNCS.PHASECHK.TRANS64 P0, [R0+URZ+0x120], R3 ;  /* 0x00012003000085a7 */ /* 0x000ea400080010ff */
[----:B--2---:R-:W-:Y:S05]  /*b1d0*/  @!P0 BRA `(.L_x_215) ;  /* 0xfffffffc00f08947 */ /* 0x004fea000383ffff */
[----:B------:R-:W-:Y:S05]  /*b1e0*/  BRA `(.L_x_216) ;  /* 0xffffffa800d47947 */ /* 0x000fea000383ffff */
.L_x_104:
[----:B-1----:R-:W-:-:S07]  /*b1f0*/  MOV R0, UR31 ;  /* 0x0000001f00007c02 */ /* 0x002fce0008000f00 */
.L_x_217:
[----:B-1----:R1:W2:Y:S02]  /*b200*/  SYNCS.PHASECHK.TRANS64.TRYWAIT P0, [R0+URZ+0x128], R3 ;  /* 0x00012803000075a7 */ /* 0x0022a400080011ff */
[----:B--2---:R-:W-:Y:S05]  /*b210*/  @!P0 NANOSLEEP.SYNCS 0x989680 ;  /* 0x009896800000895d */ /* 0x004fea0003900000 */
[----:B------:R-:W2:Y:S02]  /*b220*/  @!P0 SYNCS.PHASECHK.TRANS64 P0, [R0+URZ+0x128], R3 ;  /* 0x00012803000085a7 */ /* 0x000ea400080010ff */
[----:B--2---:R-:W-:Y:S05]  /*b230*/  @!P0 BRA `(.L_x_217) ;  /* 0xfffffffc00f08947 */ /* 0x004fea000383ffff */
[----:B------:R-:W-:Y:S05]  /*b240*/  BRA `(.L_x_218) ;  /* 0xffffffa800c47947 */ /* 0x000fea000383ffff */
.L_x_105:
[----:B-1----:R-:W-:-:S07]  /*b250*/  MOV R0, UR31 ;  /* 0x0000001f00007c02 */ /* 0x002fce0008000f00 */
.L_x_219:
[----:B-1----:R1:W2:Y:S02]  /*b260*/  SYNCS.PHASECHK.TRANS64.TRYWAIT P0, [R0+URZ+0x130], R3 ;  /* 0x00013003000075a7 */ /* 0x0022a400080011ff */
[----:B--2---:R-:W-:Y:S05]  /*b270*/  @!P0 NANOSLEEP.SYNCS 0x989680 ;  /* 0x009896800000895d */ /* 0x004fea0003900000 */
[----:B------:R-:W2:Y:S02]  /*b280*/  @!P0 SYNCS.PHASECHK.TRANS64 P0, [R0+URZ+0x130], R3 ;  /* 0x00013003000085a7 */ /* 0x000ea400080010ff */
[----:B--2---:R-:W-:Y:S05]  /*b290*/  @!P0 BRA `(.L_x_219) ;  /* 0xfffffffc00f08947 */ /* 0x004fea000383ffff */
[----:B------:R-:W-:Y:S05]  /*b2a0*/  BRA `(.L_x_220) ;  /* 0xffffffa800b47947 */ /* 0x000fea000383ffff */
.L_x_107:
[----:B------:R-:W-:Y:S07]  /*b2b0*/  MOV R0, UR49 ;  /* 0x0000003100007c02 */ /* 0x000fee0008000f00 */
.L_x_221:
[----:B-1----:R1:W2:Y:S02]  /*b2c0*/  SYNCS.PHASECHK.TRANS64.TRYWAIT P0, [R0+URZ+0x150], R3 ;  /* 0x00015003000075a7 */ /* 0x0022a400080011ff */
[----:B--2---:R-:W-:Y:S05]  /*b2d0*/  @!P0 NANOSLEEP.SYNCS 0x989680 ;  /* 0x009896800000895d */ /* 0x004fea0003900000 */
[----:B------:R-:W2:Y:S02]  /*b2e0*/  @!P0 SYNCS.PHASECHK.TRANS64 P0, [R0+URZ+0x150], R3 ;  /* 0x00015003000085a7 */ /* 0x000ea400080010ff */
[----:B--2---:R-:W-:Y:S05]  /*b2f0*/  @!P0 BRA `(.L_x_221) ;  /* 0xfffffffc00f08947 */ /* 0x004fea000383ffff */
[----:B------:R-:W-:Y:S05]  /*b300*/  BRA `(.L_x_222) ;  /* 0xffffffac008c7947 */ /* 0x000fea000383ffff */
.L_x_118:
[----:B-1----:R-:W-:Y:S04]  /*b310*/  MOV R2, UR49 ;  /* 0x0000003100027c02 */ /* 0x002fe80008000f00 */
[----:B------:R1:W2:Y:S03]  /*b320*/  SYNCS.PHASECHK.TRANS64.TRYWAIT P1, [R2+URZ+0x100], R3 ;  /* 0x00010003020075a7 */ /* 0x0002a600080211ff */
[----:B--2---:R-:W-:Y:S05]  /*b330*/  @!P1 NANOSLEEP.SYNCS 0x989680 ;  /* 0x009896800000995d */ /* 0x004fea0003900000 */
[----:B------:R-:W2:Y:S02]  /*b340*/  @!P1 SYNCS.PHASECHK.TRANS64 P1, [R2+URZ+0x100], R3 ;  /* 0x00010003020095a7 */ /* 0x000ea400080210ff */
[----:B--2---:R-:W-:Y:S05]  /*b350*/  @!P1 BRA `(.L_x_118) ;  /* 0xfffffffc00ec9947 */ /* 0x004fea000383ffff */
[----:B------:R-:W-:Y:S05]  /*b360*/  BRA `(.L_x_117) ;  /* 0xffffffbc00587947 */ /* 0x000fea000383ffff */
.L_x_120:
[----:B------:R1:W1:Y:S02]  /*b370*/  SYNCS.PHASECHK.TRANS64.TRYWAIT P0, [R105+URZ+0x160], R0 ;  /* 0x00016000690075a7 */ /* 0x00026400080011ff */
[----:B-1----:R-:W-:Y:S05]  /*b380*/  @!P0 NANOSLEEP.SYNCS 0x989680 ;  /* 0x009896800000895d */ /* 0x002fea0003900000 */
[----:B------:R-:W1:Y:S02]  /*b390*/  @!P0 SYNCS.PHASECHK.TRANS64 P0, [R105+URZ+0x160], R0 ;  /* 0x00016000690085a7 */ /* 0x000e6400080010ff */
[----:B-1----:R-:W-:Y:S05]  /*b3a0*/  @!P0 BRA `(.L_x_120) ;  /* 0xfffffffc00f08947 */ /* 0x002fea000383ffff */
[----:B------:R-:W-:Y:S05]  /*b3b0*/  BRA `(.L_x_119) ;  /* 0xffffffbc00807947 */ /* 0x000fea000383ffff */
.L_x_129:
[----:B---3--:R3:W4:Y:S02]  /*b3c0*/  SYNCS.PHASECHK.TRANS64.TRYWAIT P0, [R3+URZ+0x100], R0 ;  /* 0x00010000030075a7 */ /* 0x00872400080011ff */
[----:B----4-:R-:W-:Y:S05]  /*b3d0*/  @!P0 NANOSLEEP.SYNCS 0x989680 ;  /* 0x009896800000895d */ /* 0x010fea0003900000 */
[----:B------:R-:W4:Y:S02]  /*b3e0*/  @!P0 SYNCS.PHASECHK.TRANS64 P0, [R3+URZ+0x100], R0 ;  /* 0x00010000030085a7 */ /* 0x000f2400080010ff */
[----:B----4-:R-:W-:Y:S05]  /*b3f0*/  @!P0 BRA `(.L_x_129) ;  /* 0xfffffffc00f08947 */ /* 0x010fea000383ffff */
[----:B------:R-:W-:Y:S05]  /*b400*/  BRA `(.L_x_128) ;  /* 0xffffffc800647947 */ /* 0x000fea000383ffff */
.L_x_137:
[----:B-1----:R1:W3:Y:S02]  /*b410*/  SYNCS.PHASECHK.TRANS64.TRYWAIT P0, [R70+URZ+0x100], R5 ;  /* 0x00010005460075a7 */ /* 0x0022e400080011ff */
[----:B---3--:R-:W-:Y:S05]  /*b420*/  @!P0 NANOSLEEP.SYNCS 0x989680 ;  /* 0x009896800000895d */ /* 0x008fea0003900000 */
[----:B------:R-:W3:Y:S02]  /*b430*/  @!P0 SYNCS.PHASECHK.TRANS64 P0, [R70+URZ+0x100], R5 ;  /* 0x00010005460085a7 */ /* 0x000ee400080010ff */
[----:B---3--:R-:W-:Y:S05]  /*b440*/  @!P0 BRA `(.L_x_137) ;  /* 0xfffffffc00f08947 */ /* 0x008fea000383ffff */
[----:B------:R-:W-:Y:S05]  /*b450*/  BRA `(.L_x_136) ;  /* 0xffffffd4006c7947 */ /* 0x000fea000383ffff */
.L_x_145:
[----:B-1----:R1:W4:Y:S02]  /*b460*/  SYNCS.PHASECHK.TRANS64.TRYWAIT P0, [R69+URZ+0x100], R4 ;  /* 0x00010004450075a7 */ /* 0x00232400080011ff */
[----:B----4-:R-:W-:Y:S05]  /*b470*/  @!P0 NANOSLEEP.SYNCS 0x989680 ;  /* 0x009896800000895d */ /* 0x010fea0003900000 */
[----:B------:R-:W4:Y:S02]  /*b480*/  @!P0 SYNCS.PHASECHK.TRANS64 P0, [R69+URZ+0x100], R4 ;  /* 0x00010004450085a7 */ /* 0x000f2400080010ff */
[----:B----4-:R-:W-:Y:S05]  /*b490*/  @!P0 BRA `(.L_x_145) ;  /* 0xfffffffc00f08947 */ /* 0x010fea000383ffff */
[----:B------:R-:W-:Y:S05]  /*b4a0*/  BRA `(.L_x_144) ;  /* 0xffffffe000707947 */ /* 0x000fea000383ffff */
        .weak           $__internal_0_$__cuda_sm10x_tcgen05_guardrail_trap_col_being_dealloced_not_returned_by_alloc
        .type           $__internal_0_$__cuda_sm10x_tcgen05_guardrail_trap_col_being_dealloced_not_returned_by_alloc,@function
        .size           $__internal_0_$__cuda_sm10x_tcgen05_guardrail_trap_col_being_dealloced_not_returned_by_alloc,($__internal_1_$__cuda_sm10x_tcgen05_guardrail_trap_phase_invalid_during_alloc - $__internal_0_$__cuda_sm10x_tcgen05_guardrail_trap_col_being_dealloced_not_returned_by_alloc)
$__internal_0_$__cuda_sm10x_tcgen05_guardrail_trap_col_being_dealloced_not_returned_by_alloc:
[----:B------:R-:W-:Y:S05]  /*b4b0*/  BPT.TRAP 0x1 ;  /* 0x000000040000795c */ /* 0x000fea0000300000 */
[----:B------:R-:W-:-:S04]  /*b4c0*/  HFMA2 R3, -RZ, RZ, 0, 0 ;  /* 0x00000000ff037431 */ /* 0x000fc800000001ff */
[----:B------:R-:W-:Y:S05]  /*b4d0*/  RET.REL.NODEC R2 `(_ZN7cutlass13device_kernelINS_4conv6kernel13ConvUniversalINS1_16ConvProblemShapeILNS1_8OperatorE1ELi2EEENS1_10collective14CollectiveConvINS1_47MainloopSm100TmaUmmaWarpSpecializedImplicitGemmILS5_1ELi16ELi2ELi1ELi2EN4cute5tupleIJNSA_1CILi2EEENSC_ILi1EEESE_EEEEENSB_IJNSC_ILi256EEENSC_ILi128EEENSB_IJNSC_ILi32EEEEEEEEENS_6half_tESM_NSA_8TiledMMAINSA_8MMA_AtomIJNSA_26SM100_MMA_F16BF16_2x1SM_SSISM_SM_fLi256ELi128ELNSA_4UMMA5MajorE0ELSR_1ELNSQ_7ScaleInE0ELSS_0EEEEEENSA_6LayoutINSB_IJSE_SE_SE_EEENSB_IJNSC_ILi0EEESX_SX_EEEEENSB_IJNSA_10UnderscoreES10_S10_EEEEENS7_6detail27Sm100ImplicitGemmTileTraitsINSA_25SM100_TMA_2SM_LOAD_IM2COLENSA_14ComposedLayoutINSA_7SwizzleILi2ELi4ELi3EEENSA_18smem_ptr_flag_bitsILi16EEENSV_INSB_IJNSC_ILi8EEESJ_EEENSB_IJSJ_SE_EEEEEEEvEENS14_INSA_18SM100_TMA_2SM_LOADENS16_INS17_ILi3ELi4ELi3EEES1A_NSV_INSB_IJNSC_ILi64EEES1B_EEENSB_IJSE_S1J_EEEEEEEvEEEENS_8epilogue10collective18CollectiveEpilogueINS1Q_23Sm100TmaWarpSpecializedILi4ELi2ELi32ELb1ELb0EEEJNSB_IJSI_SI_SK_EEENSB_IJNSV_ISI_SE_EENSV_ISJ_SE_EEEEESM_NSB_IJNSB_IJlllEEESE_SX_EEESM_S20_NS1Q_6fusion15FusionCallbacksIS1U_NS21_17LinearCombinationISM_fSM_fLNS_15FloatRoundStyleE2EEES1V_S1Y_JEEENSA_5SM1004TMEM4LOAD26SM100_TMEM_LOAD_32dp32b32xENSA_20SM90_TMA_LOAD_IM2COLES1F_NSA_39AutoVectorizingCopyWithAssumedAlignmentILi128EEENSA_21SM90_TMA_STORE_IM2COLES1F_S2D_S2D_EEEvvEEEEvNT_6ParamsE) ;  /* 0xffffff4802c87950 */ /* 0x000fea0003c3ffff */
        .weak           $__internal_1_$__cuda_sm10x_tcgen05_guardrail_trap_phase_invalid_during_alloc
        .type           $__internal_1_$__cuda_sm10x_tcgen05_guardrail_trap_phase_invalid_during_alloc,@function
        .size           $__internal_1_$__cuda_sm10x_tcgen05_guardrail_trap_phase_invalid_during_alloc,($__internal_2_$__cuda_sm10x_tcgen05_guardrail_trap_unallocated_columns_being_dealloced - $__internal_1_$__cuda_sm10x_tcgen05_guardrail_trap_phase_invalid_during_alloc)
$__internal_1_$__cuda_sm10x_tcgen05_guardrail_trap_phase_invalid_during_alloc:
[----:B------:R-:W-:Y:S05]  /*b4e0*/  BPT.TRAP 0x1 ;  /* 0x000000040000795c */ /* 0x000fea0000300000 */
[----:B------:R-:W-:-:S04]  /*b4f0*/  MOV R5, 0x0 ;  /* 0x0000000000057802 */ /* 0x000fc80000000f00 */
[----:B------:R-:W-:Y:S05]  /*b500*/  RET.REL.NODEC R4 `(_ZN7cutlass13device_kernelINS_4conv6kernel13ConvUniversalINS1_16ConvProblemShapeILNS1_8OperatorE1ELi2EEENS1_10collective14CollectiveConvINS1_47MainloopSm100TmaUmmaWarpSpecializedImplicitGemmILS5_1ELi16ELi2ELi1ELi2EN4cute5tupleIJNSA_1CILi2EEENSC_ILi1EEESE_EEEEENSB_IJNSC_ILi256EEENSC_ILi128EEENSB_IJNSC_ILi32EEEEEEEEENS_6half_tESM_NSA_8TiledMMAINSA_8MMA_AtomIJNSA_26SM100_MMA_F16BF16_2x1SM_SSISM_SM_fLi256ELi128ELNSA_4UMMA5MajorE0ELSR_1ELNSQ_7ScaleInE0ELSS_0EEEEEENSA_6LayoutINSB_IJSE_SE_SE_EEENSB_IJNSC_ILi0EEESX_SX_EEEEENSB_IJNSA_10UnderscoreES10_S10_EEEEENS7_6detail27Sm100ImplicitGemmTileTraitsINSA_25SM100_TMA_2SM_LOAD_IM2COLENSA_14ComposedLayoutINSA_7SwizzleILi2ELi4ELi3EEENSA_18smem_ptr_flag_bitsILi16EEENSV_INSB_IJNSC_ILi8EEESJ_EEENSB_IJSJ_SE_EEEEEEEvEENS14_INSA_18SM100_TMA_2SM_LOADENS16_INS17_ILi3ELi4ELi3EEES1A_NSV_INSB_IJNSC_ILi64EEES1B_EEENSB_IJSE_S1J_EEEEEEEvEEEENS_8epilogue10collective18CollectiveEpilogueINS1Q_23Sm100TmaWarpSpecializedILi4ELi2ELi32ELb1ELb0EEEJNSB_IJSI_SI_SK_EEENSB_IJNSV_ISI_SE_EENSV_ISJ_SE_EEEEESM_NSB_IJNSB_IJlllEEESE_SX_EEESM_S20_NS1Q_6fusion15FusionCallbacksIS1U_NS21_17LinearCombinationISM_fSM_fLNS_15FloatRoundStyleE2EEES1V_S1Y_JEEENSA_5SM1004TMEM4LOAD26SM100_TMEM_LOAD_32dp32b32xENSA_20SM90_TMA_LOAD_IM2COLES1F_NSA_39AutoVectorizingCopyWithAssumedAlignmentILi128EEENSA_21SM90_TMA_STORE_IM2COLES1F_S2D_S2D_EEEvvEEEEvNT_6ParamsE) ;  /* 0xffffff4804bc7950 */ /* 0x000fea0003c3ffff */
        .weak           $__internal_2_$__cuda_sm10x_tcgen05_guardrail_trap_unallocated_columns_being_dealloced
        .type           $__internal_2_$__cuda_sm10x_tcgen05_guardrail_trap_unallocated_columns_being_dealloced,@function
        .size           $__internal_2_$__cuda_sm10x_tcgen05_guardrail_trap_unallocated_columns_being_dealloced,(.L_x_224 - $__internal_2_$__cuda_sm10x_tcgen05_guardrail_trap_unallocated_columns_being_dealloced)
$__internal_2_$__cuda_sm10x_tcgen05_guardrail_trap_unallocated_columns_being_dealloced:
[----:B------:R-:W-:Y:S05]  /*b510*/  BPT.TRAP 0x1 ;  /* 0x000000040000795c */ /* 0x000fea0000300000 */
[----:B------:R-:W-:-:S04]  /*b520*/  HFMA2 R3, -RZ, RZ, 0, 0 ;  /* 0x00000000ff037431 */ /* 0x000fc800000001ff */
[----:B------:R-:W-:Y:S05]  /*b530*/  RET.REL.NODEC R2 `(_ZN7cutlass13device_kernelINS_4conv6kernel13ConvUniversalINS1_16ConvProblemShapeILNS1_8OperatorE1ELi2EEENS1_10collective14CollectiveConvINS1_47MainloopSm100TmaUmmaWarpSpecializedImplicitGemmILS5_1ELi16ELi2ELi1ELi2EN4cute5tupleIJNSA_1CILi2EEENSC_ILi1EEESE_EEEEENSB_IJNSC_ILi256EEENSC_ILi128EEENSB_IJNSC_ILi32EEEEEEEEENS_6half_tESM_NSA_8TiledMMAINSA_8MMA_AtomIJNSA_26SM100_MMA_F16BF16_2x1SM_SSISM_SM_fLi256ELi128ELNSA_4UMMA5MajorE0ELSR_1ELNSQ_7ScaleInE0ELSS_0EEEEEENSA_6LayoutINSB_IJSE_SE_SE_EEENSB_IJNSC_ILi0EEESX_SX_EEEEENSB_IJNSA_10UnderscoreES10_S10_EEEEENS7_6detail27Sm100ImplicitGemmTileTraitsINSA_25SM100_TMA_2SM_LOAD_IM2COLENSA_14ComposedLayoutINSA_7SwizzleILi2ELi4ELi3EEENSA_18smem_ptr_flag_bitsILi16EEENSV_INSB_IJNSC_ILi8EEESJ_EEENSB_IJSJ_SE_EEEEEEEvEENS14_INSA_18SM100_TMA_2SM_LOADENS16_INS17_ILi3ELi4ELi3EEES1A_NSV_INSB_IJNSC_ILi64EEES1B_EEENSB_IJSE_S1J_EEEEEEEvEEEENS_8epilogue10collective18CollectiveEpilogueINS1Q_23Sm100TmaWarpSpecializedILi4ELi2ELi32ELb1ELb0EEEJNSB_IJSI_SI_SK_EEENSB_IJNSV_ISI_SE_EENSV_ISJ_SE_EEEEESM_NSB_IJNSB_IJlllEEESE_SX_EEESM_S20_NS1Q_6fusion15FusionCallbacksIS1U_NS21_17LinearCombinationISM_fSM_fLNS_15FloatRoundStyleE2EEES1V_S1Y_JEEENSA_5SM1004TMEM4LOAD26SM100_TMEM_LOAD_32dp32b32xENSA_20SM90_TMA_LOAD_IM2COLES1F_NSA_39AutoVectorizingCopyWithAssumedAlignmentILi128EEENSA_21SM90_TMA_STORE_IM2COLES1F_S2D_S2D_EEEvvEEEEvNT_6ParamsE) ;  /* 0xffffff4802b07950 */ /* 0x000fea0003c3ffff */
.L_x_223:
[----:B------:R-:W-:-:S00]  /*b540*/  BRA `(.L_x_223) ;  /* 0xfffffffc00fc7947 */ /* 0x000fc0000383ffff */
[----:B------:R-:W-:-:S00]  /*b550*/  NOP ;  /* 0x0000000000007918 */ /* 0x000fc00000000000 */
        /* <DEDUP_REMOVED lines=10> */
.L_x_224:


//--------------------- .nv.global.init           --------------------------
	.section	.nv.global.init,"aw",@progbits
.nv.global.init:
	.type		$str$29,@object
	.size		$str$29,($str$30 - $str$29)
$str$29:
        /*0000*/ 	.byte	0x28, 0x61, 0x64, 0x64, 0x72, 0x65, 0x73, 0x73, 0x20, 0x26, 0x20, 0x6d, 0x61, 0x73, 0x6b, 0x29
        /*0010*/ 	.byte	0x20, 0x3d, 0x3d, 0x20, 0x30, 0x00
	.type		$str$30,@object
	.size		$str$30,($str$28 - $str$30)
$str$30:
        /*0016*/ 	.byte	0x2f, 0x74, 0x6d, 0x70, 0x2f, 0x63, 0x75, 0x74, 0x6c, 0x61, 0x73, 0x73, 0x5f, 0x73, 0x77, 0x65
        /*0026*/ 	.byte	0x65, 0x70, 0x5f, 0x73, 0x72, 0x63, 0x2f, 0x69, 0x6e, 0x63, 0x6c, 0x75, 0x64, 0x65, 0x2f, 0x63
        /*0036*/ 	.byte	0x75, 0x74, 0x65, 0x2f, 0x70, 0x6f, 0x69, 0x6e, 0x74, 0x65, 0x72, 0x5f, 0x66, 0x6c, 0x61, 0x67
        /*0046*/ 	.byte	0x67, 0x65, 0x64, 0x2e, 0x68, 0x70, 0x70, 0x00
	.type		$str$28,@object
	.size		$str$28,($str$27 - $str$28)
$str$28:
        /*004e*/ 	.byte	0x2f, 0x74, 0x6d, 0x70, 0x2f, 0x63, 0x75, 0x74, 0x6c, 0x61, 0x73, 0x73, 0x5f, 0x73, 0x77, 0x65
        /*005e*/ 	.byte	0x65, 0x70, 0x5f, 0x73, 0x72, 0x63, 0x2f, 0x69, 0x6e, 0x63, 0x6c, 0x75, 0x64, 0x65, 0x2f, 0x63
        /*006e*/ 	.byte	0x75, 0x74, 0x65, 0x2f, 0x61, 0x74, 0x6f, 0x6d, 0x2f, 0x63, 0x6f, 0x70, 0x79, 0x5f, 0x74, 0x72
        /*007e*/ 	.byte	0x61, 0x69, 0x74, 0x73, 0x5f, 0x73, 0x6d, 0x31, 0x30, 0x30, 0x2e, 0x68, 0x70, 0x70, 0x00
	.type		$str$27,@object
	.size		$str$27,(__unnamed_1 - $str$27)
$str$27:
        /*008d*/ 	.byte	0x28, 0x28, 0x75, 0x69, 0x6e, 0x74, 0x33, 0x32, 0x5f, 0x74, 0x28, 0x74, 0x68, 0x72, 0x65, 0x61
        /*009d*/ 	.byte	0x64, 0x49, 0x64, 0x78, 0x2e, 0x78, 0x29, 0x20, 0x2f, 0x20, 0x33, 0x32, 0x29, 0x20, 0x25, 0x20
        /*00ad*/ 	.byte	0x34, 0x29, 0x20, 0x3d, 0x3d, 0x20, 0x28, 0x28, 0x28, 0x74, 0x6d, 0x65, 0x6d, 0x5f, 0x61, 0x64
        /*00bd*/ 	.byte	0x64, 0x72, 0x20, 0x3e, 0x3e, 0x20, 0x31, 0x36, 0x29, 0x20, 0x2f, 0x20, 0x33, 0x32, 0x29, 0x20
        /*00cd*/ 	.byte	0x25, 0x20, 0x34, 0x29, 0x00
	.type		__unnamed_1,@object
	.size		__unnamed_1,(__unnamed_2 - __unnamed_1)
__unnamed_1:
        /*00d2*/ 	.byte	0x61, 0x75, 0x74, 0x6f, 0x20, 0x63, 0x75, 0x74, 0x65, 0x3a, 0x3a, 0x61, 0x73, 0x5f, 0x70, 0x6f
        /* <DEDUP_REMOVED lines=24> */
        /*0262*/ 	.byte	0x3e, 0x3e, 0x3e, 0x3e, 0x5d, 0x00
	.type		__unnamed_2,@object
	.size		__unnamed_2,(.L_2 - __unnamed_2)
__unnamed_2:
        /* <DEDUP_REMOVED lines=42> */
        /*0508*/ 	.byte	0x3e, 0x3e, 0x5d, 0x00
.L_2:


//--------------------- .nv.shared._ZN7cutlass13device_kernelINS_4conv6kernel13ConvUniversalINS1_16ConvProblemShapeILNS1_8OperatorE1ELi2EEENS1_10collective14CollectiveConvINS1_47MainloopSm100TmaUmmaWarpSpecializedImplicitGemmILS5_1ELi16ELi2ELi1ELi2EN4cute5tupleIJNSA_1CILi2EEENSC_ILi1EEESE_EEEEENSB_IJNSC_ILi256EEENSC_ILi128EEENSB_IJNSC_ILi32EEEEEEEEENS_6half_tESM_NSA_8TiledMMAINSA_8MMA_AtomIJNSA_26SM100_MMA_F16BF16_2x1SM_SSISM_SM_fLi256ELi128ELNSA_4UMMA5MajorE0ELSR_1ELNSQ_7ScaleInE0ELSS_0EEEEEENSA_6LayoutINSB_IJSE_SE_SE_EEENSB_IJNSC_ILi0EEESX_SX_EEEEENSB_IJNSA_10UnderscoreES10_S10_EEEEENS7_6detail27Sm100ImplicitGemmTileTraitsINSA_25SM100_TMA_2SM_LOAD_IM2COLENSA_14ComposedLayoutINSA_7SwizzleILi2ELi4ELi3EEENSA_18smem_ptr_flag_bitsILi16EEENSV_INSB_IJNSC_ILi8EEESJ_EEENSB_IJSJ_SE_EEEEEEEvEENS14_INSA_18SM100_TMA_2SM_LOADENS16_INS17_ILi3ELi4ELi3EEES1A_NSV_INSB_IJNSC_ILi64EEES1B_EEENSB_IJSE_S1J_EEEEEEEvEEEENS_8epilogue10collective18CollectiveEpilogueINS1Q_23Sm100TmaWarpSpecializedILi4ELi2ELi32ELb1ELb0EEEJNSB_IJSI_SI_SK_EEENSB_IJNSV_ISI_SE_EENSV_ISJ_SE_EEEEESM_NSB_IJNSB_IJlllEEESE_SX_EEESM_S20_NS1Q_6fusion15FusionCallbacksIS1U_NS21_17LinearCombinationISM_fSM_fLNS_15FloatRoundStyleE2EEES1V_S1Y_JEEENSA_5SM1004TMEM4LOAD26SM100_TMEM_LOAD_32dp32b32xENSA_20SM90_TMA_LOAD_IM2COLES1F_NSA_39AutoVectorizingCopyWithAssumedAlignmentILi128EEENSA_21SM90_TMA_STORE_IM2COLES1F_S2D_S2D_EEEvvEEEEvNT_6ParamsE --------------------------
	.section	.nv.shared._ZN7cutlass13device_kernelINS_4conv6kernel13ConvUniversalINS1_16ConvProblemShapeILNS1_8OperatorE1ELi2EEENS1_10collective14CollectiveConvINS1_47MainloopSm100TmaUmmaWarpSpecializedImplicitGemmILS5_1ELi16ELi2ELi1ELi2EN4cute5tupleIJNSA_1CILi2EEENSC_ILi1EEESE_EEEEENSB_IJNSC_ILi256EEENSC_ILi128EEENSB_IJNSC_ILi32EEEEEEEEENS_6half_tESM_NSA_8TiledMMAINSA_8MMA_AtomIJNSA_26SM100_MMA_F16BF16_2x1SM_SSISM_SM_fLi256ELi128ELNSA_4UMMA5MajorE0ELSR_1ELNSQ_7ScaleInE0ELSS_0EEEEEENSA_6LayoutINSB_IJSE_SE_SE_EEENSB_IJNSC_ILi0EEESX_SX_EEEEENSB_IJNSA_10UnderscoreES10_S10_EEEEENS7_6detail27Sm100ImplicitGemmTileTraitsINSA_25SM100_TMA_2SM_LOAD_IM2COLENSA_14ComposedLayoutINSA_7SwizzleILi2ELi4ELi3EEENSA_18smem_ptr_flag_bitsILi16EEENSV_INSB_IJNSC_ILi8EEESJ_EEENSB_IJSJ_SE_EEEEEEEvEENS14_INSA_18SM100_TMA_2SM_LOADENS16_INS17_ILi3ELi4ELi3EEES1A_NSV_INSB_IJNSC_ILi64EEES1B_EEENSB_IJSE_S1J_EEEEEEEvEEEENS_8epilogue10collective18CollectiveEpilogueINS1Q_23Sm100TmaWarpSpecializedILi4ELi2ELi32ELb1ELb0EEEJNSB_IJSI_SI_SK_EEENSB_IJNSV_ISI_SE_EENSV_ISJ_SE_EEEEESM_NSB_IJNSB_IJlllEEESE_SX_EEESM_S20_NS1Q_6fusion15FusionCallbacksIS1U_NS21_17LinearCombinationISM_fSM_fLNS_15FloatRoundStyleE2EEES1V_S1Y_JEEENSA_5SM1004TMEM4LOAD26SM100_TMEM_LOAD_32dp32b32xENSA_20SM90_TMA_LOAD_IM2COLES1F_NSA_39AutoVectorizingCopyWithAssumedAlignmentILi128EEENSA_21SM90_TMA_STORE_IM2COLES1F_S2D_S2D_EEEvvEEEEvNT_6ParamsE,"aw",@nobits
	.sectionflags	@""
	.align	16
	.zero		1024


//--------------------- .nv.shared.reserved.0     --------------------------
	.section	.nv.shared.reserved.0,"aw",@nobits
	.weak		__nv_reservedSMEM_offset_0_alias
	.size		__nv_reservedSMEM_offset_0_alias, 0, 64
	.other		__nv_reservedSMEM_offset_0_alias,@"STO_CUDA_RESERVED_SHARED STV_DEFAULT"
__nv_reservedSMEM_offset_0_alias:
	.zero		0
.nv.shared.reserved.0:
	.zero		64
	.weak		__nv_reservedSMEM_tcgen05_partition
	.type		__nv_reservedSMEM_tcgen05_partition,@object
	.size		__nv_reservedSMEM_tcgen05_partition,(.L_0 - __nv_reservedSMEM_tcgen05_partition)
__nv_reservedSMEM_tcgen05_partition:
	.zero		32
.L_0:


//--------------------- .nv.global                --------------------------
	.section	.nv.global,"aw",@nobits
.nv.global:
	.type		_ZN39_INTERNAL_a18f64d8_4_k_cu_507de9d1_32074cute1_E,@object
	.size		_ZN39_INTERNAL_a18f64d8_4_k_cu_507de9d1_32074cute1_E,(_ZN39_INTERNAL_a18f64d8_4_k_cu_507de9d1_32074cuda3std3__45__cpo6cbeginE - _ZN39_INTERNAL_a18f64d8_4_k_cu_507de9d1_32074cute1_E)
_ZN39_INTERNAL_a18f64d8_4_k_cu_507de9d1_32074cute1_E:
	.zero		1
	.type		_ZN39_INTERNAL_a18f64d8_4_k_cu_507de9d1_32074cuda3std3__45__cpo6cbeginE,@object
	.size		_ZN39_INTERNAL_a18f64d8_4_k_cu_507de9d1_32074cuda3std3__45__cpo6cbeginE,(_ZN39_INTERNAL_a18f64d8_4_k_cu_507de9d1_32074cuda3std3__48in_placeE - _ZN39_INTERNAL_a18f64d8_4_k_cu_507de9d1_32074cuda3std3__45__cpo6cbeginE)
_ZN39_INTERNAL_a18f64d8_4_k_cu_507de9d1_32074cuda3std3__45__cpo6cbeginE:
	.zero		1
	.type		_ZN39_INTERNAL_a18f64d8_4_k_cu_507de9d1_32074cuda3std3__48in_placeE,@object
	.size		_ZN39_INTERNAL_a18f64d8_4_k_cu_507de9d1_32074cuda3std3__48in_placeE,(_ZN39_INTERNAL_a18f64d8_4_k_cu_507de9d1_32074cuda3std6ranges3__45__cpo9iter_moveE - _ZN39_INTERNAL_a18f64d8_4_k_cu_507de9d1_32074cuda3std3__48in_placeE)
_ZN39_INTERNAL_a18f64d8_4_k_cu_507de9d1_32074cuda3std3__48in_placeE:
	.zero		1
	.type		_ZN39_INTERNAL_a18f64d8_4_k_cu_507de9d1_32074cuda3std6ranges3__45__cpo9iter_moveE,@object
	.size		_ZN39_INTERNAL_a18f64d8_4_k_cu_507de9d1_32074cuda3std6ranges3__45__cpo9iter_moveE,(_ZN39_INTERNAL_a18f64d8_4_k_cu_507de9d1_32074cuda3std3__45__cpo5beginE - _ZN39_INTERNAL_a18f64d8_4_k_cu_507de9d1_32074cuda3std6ranges3__45__cpo9iter_moveE)
_ZN39_INTERNAL_a18f64d8_4_k_cu_507de9d1_32074cuda3std6ranges3__45__cpo9iter_moveE:
	.zero		1
	.type		_ZN39_INTERNAL_a18f64d8_4_k_cu_507de9d1_32074cuda3std3__45__cpo5beginE,@object
	.size		_ZN39_INTERNAL_a18f64d8_4_k_cu_507de9d1_32074cuda3std3__45__cpo5beginE,(_ZN39_INTERNAL_a18f64d8_4_k_cu_507de9d1_32074cuda3std3__441_GLOBAL__N__a18f64d8_4_k_cu_507de9d1_32076ignoreE - _ZN39_INTERNAL_a18f64d8_4_k_cu_507de9d1_32074cuda3std3__45__cpo5beginE)
_ZN39_INTERNAL_a18f64d8_4_k_cu_507de9d1_32074cuda3std3__45__cpo5beginE:
	.zero		1
	.type		_ZN39_INTERNAL_a18f64d8_4_k_cu_507de9d1_32074cuda3std3__441_GLOBAL__N__a18f64d8_4_k_cu_507de9d1_32076ignoreE,@object
	.size		_ZN39_INTERNAL_a18f64d8_4_k_cu_507de9d1_32074cuda3std3__441_GLOBAL__N__a18f64d8_4_k_cu_507de9d1_32076ignoreE,(_ZN39_INTERNAL_a18f64d8_4_k_cu_507de9d1_32074cute7productE - _ZN39_INTERNAL_a18f64d8_4_k_cu_507de9d1_32074cuda3std3__441_GLOBAL__N__a18f64d8_4_k_cu_507de9d1_32076ignoreE)
_ZN39_INTERNAL_a18f64d8_4_k_cu_507de9d1_32074cuda3std3__441_GLOBAL__N__a18f64d8_4_k_cu_507de9d1_32076ignoreE:
	.zero		1
	.type		_ZN39_INTERNAL_a18f64d8_4_k_cu_507de9d1_32074cute7productE,@object
	.size		_ZN39_INTERNAL_a18f64d8_4_k_cu_507de9d1_32074cute7productE,(_ZN39_INTERNAL_a18f64d8_4_k_cu_507de9d1_32074cuda3std3__45__cpo3endE - _ZN39_INTERNAL_a18f64d8_4_k_cu_507de9d1_32074cute7productE)
_ZN39_INTERNAL_a18f64d8_4_k_cu_507de9d1_32074cute7productE:
	.zero		1
	.type		_ZN39_INTERNAL_a18f64d8_4_k_cu_507de9d1_32074cuda3std3__45__cpo3endE,@object
	.size		_ZN39_INTERNAL_a18f64d8_4_k_cu_507de9d1_32074cuda3std3__45__cpo3endE,(_ZN39_INTERNAL_a18f64d8_4_k_cu_507de9d1_32074cuda3std3__419piecewise_constructE - _ZN39_INTERNAL_a18f64d8_4_k_cu_507de9d1_32074cuda3std3__45__cpo3endE)
_ZN39_INTERNAL_a18f64d8_4_k_cu_507de9d1_32074cuda3std3__45__cpo3endE:
	.zero		1
	.type		_ZN39_INTERNAL_a18f64d8_4_k_cu_507de9d1_32074cuda3std3__419piecewise_constructE,@object
	.size		_ZN39_INTERNAL_a18f64d8_4_k_cu_507de9d1_32074cuda3std3__419piecewise_constructE,(_ZN39_INTERNAL_a18f64d8_4_k_cu_507de9d1_32074cuda3std3__45__cpo4cendE - _ZN39_INTERNAL_a18f64d8_4_k_cu_507de9d1_32074cuda3std3__419piecewise_constructE)
_ZN39_INTERNAL_a18f64d8_4_k_cu_507de9d1_32074cuda3std3__419piecewise_constructE:
	.zero		1
	.type		_ZN39_INTERNAL_a18f64d8_4_k_cu_507de9d1_32074cuda3std3__45__cpo4cendE,@object
	.size		_ZN39_INTERNAL_a18f64d8_4_k_cu_507de9d1_32074cuda3std3__45__cpo4cendE,(_ZN39_INTERNAL_a18f64d8_4_k_cu_507de9d1_32074cuda3std6ranges3__45__cpo4swapE - _ZN39_INTERNAL_a18f64d8_4_k_cu_507de9d1_32074cuda3std3__45__cpo4cendE)
_ZN39_INTERNAL_a18f64d8_4_k_cu_507de9d1_32074cuda3std3__45__cpo4cendE:
	.zero		1
	.type		_ZN39_INTERNAL_a18f64d8_4_k_cu_507de9d1_32074cuda3std6ranges3__45__cpo4swapE,@object
	.size		_ZN39_INTERNAL_a18f64d8_4_k_cu_507de9d1_32074cuda3std6ranges3__45__cpo4swapE,(.L_10 - _ZN39_INTERNAL_a18f64d8_4_k_cu_507de9d1_32074cuda3std6ranges3__45__cpo4swapE)
_ZN39_INTERNAL_a18f64d8_4_k_cu_507de9d1_32074cuda3std6ranges3__45__cpo4swapE:
	.zero		1
.L_10:


//--------------------- .nv.constant0._ZN7cutlass13device_kernelINS_4conv6kernel13ConvUniversalINS1_16ConvProblemShapeILNS1_8OperatorE1ELi2EEENS1_10collective14CollectiveConvINS1_47MainloopSm100TmaUmmaWarpSpecializedImplicitGemmILS5_1ELi16ELi2ELi1ELi2EN4cute5tupleIJNSA_1CILi2EEENSC_ILi1EEESE_EEEEENSB_IJNSC_ILi256EEENSC_ILi128EEENSB_IJNSC_ILi32EEEEEEEEENS_6half_tESM_NSA_8TiledMMAINSA_8MMA_AtomIJNSA_26SM100_MMA_F16BF16_2x1SM_SSISM_SM_fLi256ELi128ELNSA_4UMMA5MajorE0ELSR_1ELNSQ_7ScaleInE0ELSS_0EEEEEENSA_6LayoutINSB_IJSE_SE_SE_EEENSB_IJNSC_ILi0EEESX_SX_EEEEENSB_IJNSA_10UnderscoreES10_S10_EEEEENS7_6detail27Sm100ImplicitGemmTileTraitsINSA_25SM100_TMA_2SM_LOAD_IM2COLENSA_14ComposedLayoutINSA_7SwizzleILi2ELi4ELi3EEENSA_18smem_ptr_flag_bitsILi16EEENSV_INSB_IJNSC_ILi8EEESJ_EEENSB_IJSJ_SE_EEEEEEEvEENS14_INSA_18SM100_TMA_2SM_LOADENS16_INS17_ILi3ELi4ELi3EEES1A_NSV_INSB_IJNSC_ILi64EEES1B_EEENSB_IJSE_S1J_EEEEEEEvEEEENS_8epilogue10collective18CollectiveEpilogueINS1Q_23Sm100TmaWarpSpecializedILi4ELi2ELi32ELb1ELb0EEEJNSB_IJSI_SI_SK_EEENSB_IJNSV_ISI_SE_EENSV_ISJ_SE_EEEEESM_NSB_IJNSB_IJlllEEESE_SX_EEESM_S20_NS1Q_6fusion15FusionCallbacksIS1U_NS21_17LinearCombinationISM_fSM_fLNS_15FloatRoundStyleE2EEES1V_S1Y_JEEENSA_5SM1004TMEM4LOAD26SM100_TMEM_LOAD_32dp32b32xENSA_20SM90_TMA_LOAD_IM2COLES1F_NSA_39AutoVectorizingCopyWithAssumedAlignmentILi128EEENSA_21SM90_TMA_STORE_IM2COLES1F_S2D_S2D_EEEvvEEEEvNT_6ParamsE --------------------------
	.section	.nv.constant0._ZN7cutlass13device_kernelINS_4conv6kernel13ConvUniversalINS1_16ConvProblemShapeILNS1_8OperatorE1ELi2EEENS1_10collective14CollectiveConvINS1_47MainloopSm100TmaUmmaWarpSpecializedImplicitGemmILS5_1ELi16ELi2ELi1ELi2EN4cute5tupleIJNSA_1CILi2EEENSC_ILi1EEESE_EEEEENSB_IJNSC_ILi256EEENSC_ILi128EEENSB_IJNSC_ILi32EEEEEEEEENS_6half_tESM_NSA_8TiledMMAINSA_8MMA_AtomIJNSA_26SM100_MMA_F16BF16_2x1SM_SSISM_SM_fLi256ELi128ELNSA_4UMMA5MajorE0ELSR_1ELNSQ_7ScaleInE0ELSS_0EEEEEENSA_6LayoutINSB_IJSE_SE_SE_EEENSB_IJNSC_ILi0EEESX_SX_EEEEENSB_IJNSA_10UnderscoreES10_S10_EEEEENS7_6detail27Sm100ImplicitGemmTileTraitsINSA_25SM100_TMA_2SM_LOAD_IM2COLENSA_14ComposedLayoutINSA_7SwizzleILi2ELi4ELi3EEENSA_18smem_ptr_flag_bitsILi16EEENSV_INSB_IJNSC_ILi8EEESJ_EEENSB_IJSJ_SE_EEEEEEEvEENS14_INSA_18SM100_TMA_2SM_LOADENS16_INS17_ILi3ELi4ELi3EEES1A_NSV_INSB_IJNSC_ILi64EEES1B_EEENSB_IJSE_S1J_EEEEEEEvEEEENS_8epilogue10collective18CollectiveEpilogueINS1Q_23Sm100TmaWarpSpecializedILi4ELi2ELi32ELb1ELb0EEEJNSB_IJSI_SI_SK_EEENSB_IJNSV_ISI_SE_EENSV_ISJ_SE_EEEEESM_NSB_IJNSB_IJlllEEESE_SX_EEESM_S20_NS1Q_6fusion15FusionCallbacksIS1U_NS21_17LinearCombinationISM_fSM_fLNS_15FloatRoundStyleE2EEES1V_S1Y_JEEENSA_5SM1004TMEM4LOAD26SM100_TMEM_LOAD_32dp32b32xENSA_20SM90_TMA_LOAD_IM2COLES1F_NSA_39AutoVectorizingCopyWithAssumedAlignmentILi128EEENSA_21SM90_TMA_STORE_IM2COLES1F_S2D_S2D_EEEvvEEEEvNT_6ParamsE,"a",@progbits
	.sectionflags	@""
	.align	4
.nv.constant0._ZN7cutlass13device_kernelINS_4conv6kernel13ConvUniversalINS1_16ConvProblemShapeILNS1_8OperatorE1ELi2EEENS1_10collective14CollectiveConvINS1_47MainloopSm100TmaUmmaWarpSpecializedImplicitGemmILS5_1ELi16ELi2ELi1ELi2EN4cute5tupleIJNSA_1CILi2EEENSC_ILi1EEESE_EEEEENSB_IJNSC_ILi256EEENSC_ILi128EEENSB_IJNSC_ILi32EEEEEEEEENS_6half_tESM_NSA_8TiledMMAINSA_8MMA_AtomIJNSA_26SM100_MMA_F16BF16_2x1SM_SSISM_SM_fLi256ELi128ELNSA_4UMMA5MajorE0ELSR_1ELNSQ_7ScaleInE0ELSS_0EEEEEENSA_6LayoutINSB_IJSE_SE_SE_EEENSB_IJNSC_ILi0EEESX_SX_EEEEENSB_IJNSA_10UnderscoreES10_S10_EEEEENS7_6detail27Sm100ImplicitGemmTileTraitsINSA_25SM100_TMA_2SM_LOAD_IM2COLENSA_14ComposedLayoutINSA_7SwizzleILi2ELi4ELi3EEENSA_18smem_ptr_flag_bitsILi16EEENSV_INSB_IJNSC_ILi8EEESJ_EEENSB_IJSJ_SE_EEEEEEEvEENS14_INSA_18SM100_TMA_2SM_LOADENS16_INS17_ILi3ELi4ELi3EEES1A_NSV_INSB_IJNSC_ILi64EEES1B_EEENSB_IJSE_S1J_EEEEEEEvEEEENS_8epilogue10collective18CollectiveEpilogueINS1Q_23Sm100TmaWarpSpecializedILi4ELi2ELi32ELb1ELb0EEEJNSB_IJSI_SI_SK_EEENSB_IJNSV_ISI_SE_EENSV_ISJ_SE_EEEEESM_NSB_IJNSB_IJlllEEESE_SX_EEESM_S20_NS1Q_6fusion15FusionCallbacksIS1U_NS21_17LinearCombinationISM_fSM_fLNS_15FloatRoundStyleE2EEES1V_S1Y_JEEENSA_5SM1004TMEM4LOAD26SM100_TMEM_LOAD_32dp32b32xENSA_20SM90_TMA_LOAD_IM2COLES1F_NSA_39AutoVectorizingCopyWithAssumedAlignmentILi128EEENSA_21SM90_TMA_STORE_IM2COLES1F_S2D_S2D_EEEvvEEEEvNT_6ParamsE:
	.zero		2944


//--------------------- SYMBOLS --------------------------

	.type		.nv.reservedSmem.offset0,@object
	.size		.nv.reservedSmem.offset0,0x4
	.type		.nv.reservedSmem.cap,@object
	.size		.nv.reservedSmem.cap,0x4
	.type		__assertfail,@function
